//
// Generated by NVIDIA NVVM Compiler
//
// Compiler Build ID: CL-36424714
// Cuda compilation tools, release 13.0, V13.0.88
// Based on NVVM 20.0.0
//

.version 9.0
.target sm_100
.address_size 64

	// .globl	computeDepthMap
.global .align 4 .b8 __cudart_i2opi_f[24] = {65, 144, 67, 60, 153, 149, 98, 219, 192, 221, 52, 245, 209, 87, 39, 252, 41, 21, 68, 78, 110, 131, 249, 162};

.visible .entry computeDepthMap(
	.param .u32 computeDepthMap_param_0,
	.param .u32 computeDepthMap_param_1,
	.param .f32 computeDepthMap_param_2,
	.param .f32 computeDepthMap_param_3,
	.param .f32 computeDepthMap_param_4,
	.param .f32 computeDepthMap_param_5,
	.param .f32 computeDepthMap_param_6,
	.param .f32 computeDepthMap_param_7,
	.param .u64 .ptr .align 1 computeDepthMap_param_8
)
{
	.local .align 4 .b8 	__local_depot0[28];
	.reg .b64 	%SP;
	.reg .b64 	%SPL;
	.reg .pred 	%p<20>;
	.reg .b16 	%rs<2>;
	.reg .b32 	%r<94>;
	.reg .b32 	%f<83>;
	.reg .b64 	%rd<43>;
	.reg .b64 	%fd<8>;

	mov.u64 	%SPL, __local_depot0;
	ld.param.u32 	%r31, [computeDepthMap_param_0];
	ld.param.u32 	%r33, [computeDepthMap_param_1];
	ld.param.f32 	%f13, [computeDepthMap_param_2];
	ld.param.f32 	%f14, [computeDepthMap_param_3];
	ld.param.f32 	%f15, [computeDepthMap_param_4];
	ld.param.f32 	%f16, [computeDepthMap_param_5];
	ld.param.f32 	%f17, [computeDepthMap_param_6];
	ld.param.u64 	%rd16, [computeDepthMap_param_8];
	add.u64 	%rd1, %SPL, 0;
	mov.u32 	%r34, %ctaid.x;
	mov.u32 	%r35, %ntid.x;
	mov.u32 	%r36, %tid.x;
	mad.lo.s32 	%r1, %r34, %r35, %r36;
	mov.u32 	%r37, %ctaid.y;
	mov.u32 	%r38, %ntid.y;
	mov.u32 	%r39, %tid.y;
	mad.lo.s32 	%r40, %r37, %r38, %r39;
	setp.ge.s32 	%p1, %r1, %r31;
	setp.ge.s32 	%p2, %r40, %r33;
	or.pred  	%p3, %p1, %p2;
	@%p3 bra 	$L__BB0_18;
	mad.lo.s32 	%r3, %r40, %r31, %r1;
	cvt.rn.f32.s32 	%f18, %r1;
	add.f32 	%f19, %f18, %f18;
	cvt.rn.f32.s32 	%f20, %r31;
	div.rn.f32 	%f1, %f19, %f20;
	cvt.rn.f32.u32 	%f21, %r40;
	add.f32 	%f22, %f21, %f21;
	cvt.rn.f32.u32 	%f23, %r33;
	div.rn.f32 	%f2, %f22, %f23;
	cvt.f64.f32 	%fd1, %f17;
	mul.f64 	%fd2, %fd1, 0d400921FB54442D18;
	div.rn.f64 	%fd3, %fd2, 0d4066800000000000;
	cvt.rn.f32.f64 	%f3, %fd3;
	mul.f32 	%f24, %f3, 0f3F22F983;
	cvt.rni.s32.f32 	%r93, %f24;
	cvt.rn.f32.s32 	%f25, %r93;
	fma.rn.f32 	%f26, %f25, 0fBFC90FDA, %f3;
	fma.rn.f32 	%f27, %f25, 0fB3A22168, %f26;
	fma.rn.f32 	%f82, %f25, 0fA7C234C5, %f27;
	abs.f32 	%f5, %f3;
	setp.ltu.f32 	%p4, %f5, 0f47CE4780;
	mov.u32 	%r89, %r93;
	mov.f32 	%f81, %f82;
	@%p4 bra 	$L__BB0_9;
	setp.neu.f32 	%p5, %f5, 0f7F800000;
	@%p5 bra 	$L__BB0_4;
	mov.f32 	%f30, 0f00000000;
	mul.rn.f32 	%f81, %f3, %f30;
	mov.b32 	%r89, 0;
	bra.uni 	$L__BB0_9;
$L__BB0_4:
	mov.b32 	%r5, %f3;
	shl.b32 	%r42, %r5, 8;
	or.b32  	%r6, %r42, -2147483648;
	mov.b64 	%rd39, 0;
	mov.b32 	%r86, 0;
	mov.u64 	%rd37, __cudart_i2opi_f;
	mov.u64 	%rd38, %rd1;
$L__BB0_5:
	.pragma "nounroll";
	ld.global.nc.u32 	%r43, [%rd37];
	mad.wide.u32 	%rd20, %r43, %r6, %rd39;
	shr.u64 	%rd39, %rd20, 32;
	st.local.u32 	[%rd38], %rd20;
	add.s32 	%r86, %r86, 1;
	add.s64 	%rd38, %rd38, 4;
	add.s64 	%rd37, %rd37, 4;
	setp.ne.s32 	%p6, %r86, 6;
	@%p6 bra 	$L__BB0_5;
	shr.u32 	%r44, %r5, 23;
	st.local.u32 	[%rd1+24], %rd39;
	and.b32  	%r9, %r44, 31;
	and.b32  	%r45, %r44, 224;
	add.s32 	%r46, %r45, -128;
	shr.u32 	%r47, %r46, 5;
	mul.wide.u32 	%rd21, %r47, 4;
	sub.s64 	%rd8, %rd1, %rd21;
	ld.local.u32 	%r87, [%rd8+24];
	ld.local.u32 	%r88, [%rd8+20];
	setp.eq.s32 	%p7, %r9, 0;
	@%p7 bra 	$L__BB0_8;
	shf.l.wrap.b32 	%r87, %r88, %r87, %r9;
	ld.local.u32 	%r48, [%rd8+16];
	shf.l.wrap.b32 	%r88, %r48, %r88, %r9;
$L__BB0_8:
	shr.u32 	%r49, %r87, 30;
	shf.l.wrap.b32 	%r50, %r88, %r87, 2;
	shl.b32 	%r51, %r88, 2;
	shr.u32 	%r52, %r50, 31;
	add.s32 	%r53, %r52, %r49;
	neg.s32 	%r54, %r53;
	setp.lt.s32 	%p8, %r5, 0;
	selp.b32 	%r89, %r54, %r53, %p8;
	xor.b32  	%r55, %r50, %r5;
	shr.s32 	%r56, %r50, 31;
	xor.b32  	%r57, %r56, %r50;
	xor.b32  	%r58, %r56, %r51;
	cvt.u64.u32 	%rd22, %r57;
	shl.b64 	%rd23, %rd22, 32;
	cvt.u64.u32 	%rd24, %r58;
	or.b64  	%rd25, %rd23, %rd24;
	cvt.rn.f64.s64 	%fd4, %rd25;
	mul.f64 	%fd5, %fd4, 0d3BF921FB54442D19;
	cvt.rn.f32.f64 	%f28, %fd5;
	neg.f32 	%f29, %f28;
	setp.lt.s32 	%p9, %r55, 0;
	selp.f32 	%f81, %f29, %f28, %p9;
$L__BB0_9:
	setp.ltu.f32 	%p10, %f5, 0f47CE4780;
	add.s32 	%r60, %r89, 1;
	mul.rn.f32 	%f31, %f81, %f81;
	and.b32  	%r61, %r89, 1;
	setp.eq.b32 	%p11, %r61, 1;
	selp.f32 	%f32, %f81, 0f3F800000, %p11;
	fma.rn.f32 	%f33, %f31, %f32, 0f00000000;
	fma.rn.f32 	%f34, %f31, 0f37CBAC00, 0fBAB607ED;
	selp.f32 	%f35, 0fB94D4153, %f34, %p11;
	selp.f32 	%f36, 0f3C0885E4, 0f3D2AAABB, %p11;
	fma.rn.f32 	%f37, %f35, %f31, %f36;
	selp.f32 	%f38, 0fBE2AAAA8, 0fBEFFFFFF, %p11;
	fma.rn.f32 	%f39, %f37, %f31, %f38;
	fma.rn.f32 	%f40, %f39, %f33, %f32;
	and.b32  	%r62, %r60, 2;
	setp.eq.s32 	%p12, %r62, 0;
	mov.f32 	%f41, 0f00000000;
	sub.f32 	%f42, %f41, %f40;
	selp.f32 	%f9, %f40, %f42, %p12;
	@%p10 bra 	$L__BB0_17;
	setp.neu.f32 	%p13, %f5, 0f7F800000;
	@%p13 bra 	$L__BB0_12;
	mov.f32 	%f45, 0f00000000;
	mul.rn.f32 	%f82, %f3, %f45;
	mov.b32 	%r93, 0;
	bra.uni 	$L__BB0_17;
$L__BB0_12:
	mov.b32 	%r18, %f3;
	shl.b32 	%r64, %r18, 8;
	or.b32  	%r19, %r64, -2147483648;
	mov.b64 	%rd42, 0;
	mov.b32 	%r90, 0;
	mov.u64 	%rd40, __cudart_i2opi_f;
	mov.u64 	%rd41, %rd1;
$L__BB0_13:
	.pragma "nounroll";
	ld.global.nc.u32 	%r65, [%rd40];
	mad.wide.u32 	%rd28, %r65, %r19, %rd42;
	shr.u64 	%rd42, %rd28, 32;
	st.local.u32 	[%rd41], %rd28;
	add.s32 	%r90, %r90, 1;
	add.s64 	%rd41, %rd41, 4;
	add.s64 	%rd40, %rd40, 4;
	setp.ne.s32 	%p14, %r90, 6;
	@%p14 bra 	$L__BB0_13;
	shr.u32 	%r66, %r18, 23;
	st.local.u32 	[%rd1+24], %rd42;
	and.b32  	%r22, %r66, 31;
	and.b32  	%r67, %r66, 224;
	add.s32 	%r68, %r67, -128;
	shr.u32 	%r69, %r68, 5;
	mul.wide.u32 	%rd29, %r69, 4;
	sub.s64 	%rd15, %rd1, %rd29;
	ld.local.u32 	%r91, [%rd15+24];
	ld.local.u32 	%r92, [%rd15+20];
	setp.eq.s32 	%p15, %r22, 0;
	@%p15 bra 	$L__BB0_16;
	shf.l.wrap.b32 	%r91, %r92, %r91, %r22;
	ld.local.u32 	%r70, [%rd15+16];
	shf.l.wrap.b32 	%r92, %r70, %r92, %r22;
$L__BB0_16:
	shr.u32 	%r71, %r91, 30;
	shf.l.wrap.b32 	%r72, %r92, %r91, 2;
	shl.b32 	%r73, %r92, 2;
	shr.u32 	%r74, %r72, 31;
	add.s32 	%r75, %r74, %r71;
	neg.s32 	%r76, %r75;
	setp.lt.s32 	%p16, %r18, 0;
	selp.b32 	%r93, %r76, %r75, %p16;
	xor.b32  	%r77, %r72, %r18;
	shr.s32 	%r78, %r72, 31;
	xor.b32  	%r79, %r78, %r72;
	xor.b32  	%r80, %r78, %r73;
	cvt.u64.u32 	%rd30, %r79;
	shl.b64 	%rd31, %rd30, 32;
	cvt.u64.u32 	%rd32, %r80;
	or.b64  	%rd33, %rd31, %rd32;
	cvt.rn.f64.s64 	%fd6, %rd33;
	mul.f64 	%fd7, %fd6, 0d3BF921FB54442D19;
	cvt.rn.f32.f64 	%f43, %fd7;
	neg.f32 	%f44, %f43;
	setp.lt.s32 	%p17, %r77, 0;
	selp.f32 	%f82, %f44, %f43, %p17;
$L__BB0_17:
	add.f32 	%f46, %f1, 0fBF800000;
	add.f32 	%f47, %f2, 0fBF800000;
	mul.rn.f32 	%f48, %f82, %f82;
	and.b32  	%r82, %r93, 1;
	setp.eq.b32 	%p18, %r82, 1;
	selp.f32 	%f49, 0f3F800000, %f82, %p18;
	fma.rn.f32 	%f50, %f48, %f49, 0f00000000;
	fma.rn.f32 	%f51, %f48, 0f37CBAC00, 0fBAB607ED;
	selp.f32 	%f52, %f51, 0fB94D4153, %p18;
	selp.f32 	%f53, 0f3D2AAABB, 0f3C0885E4, %p18;
	fma.rn.f32 	%f54, %f52, %f48, %f53;
	selp.f32 	%f55, 0fBEFFFFFF, 0fBE2AAAA8, %p18;
	fma.rn.f32 	%f56, %f54, %f48, %f55;
	fma.rn.f32 	%f57, %f56, %f50, %f49;
	and.b32  	%r83, %r93, 2;
	setp.eq.s32 	%p19, %r83, 0;
	mov.f32 	%f58, 0f00000000;
	sub.f32 	%f59, %f58, %f57;
	selp.f32 	%f60, %f57, %f59, %p19;
	mul.f32 	%f61, %f46, %f9;
	mul.f32 	%f62, %f47, %f60;
	sub.f32 	%f63, %f61, %f62;
	mul.f32 	%f64, %f46, %f60;
	fma.rn.f32 	%f65, %f47, %f9, %f64;
	mul.f32 	%f66, %f63, 0f41200000;
	mul.f32 	%f67, %f65, 0f41200000;
	sub.f32 	%f68, %f66, %f13;
	sub.f32 	%f69, %f67, %f14;
	sub.f32 	%f70, %f58, %f15;
	mul.f32 	%f71, %f69, %f69;
	fma.rn.f32 	%f72, %f68, %f68, %f71;
	fma.rn.f32 	%f73, %f70, %f70, %f72;
	sqrt.rn.f32 	%f74, %f73;
	sub.f32 	%f75, %f74, %f16;
	abs.f32 	%f76, %f75;
	sub.f32 	%f77, %f16, %f76;
	max.f32 	%f78, %f77, 0f00000000;
	div.rn.f32 	%f79, %f78, %f16;
	mul.f32 	%f80, %f79, 0f437F0000;
	cvt.rzi.u32.f32 	%r84, %f80;
	cvt.u16.u32 	%rs1, %r84;
	mul.lo.s32 	%r85, %r3, 3;
	cvt.s64.s32 	%rd34, %r85;
	cvta.to.global.u64 	%rd35, %rd16;
	add.s64 	%rd36, %rd35, %rd34;
	st.global.u8 	[%rd36], %rs1;
	st.global.u8 	[%rd36+1], %rs1;
	st.global.u8 	[%rd36+2], %rs1;
$L__BB0_18:
	ret;

}


// ===== COMPILED SASS (sm_100) =====

	.target	sm_100

	.elftype	@"ET_EXEC"


//--------------------- .note.nv.tkinfo           --------------------------
	.section	.note.nv.tkinfo,"",@"SHT_NOTE"
	.sectionflags	@"SHF_NOTE_NV_TKINFO"
	.tkinfo
        /*0018*/ 	.word	0x00000002
        /*0030*/ 	.string	""
        /*0030*/ 	.string	"ptxas"
        /*0030*/ 	.string	"Cuda compilation tools, release 13.0, V13.0.88"
        /*0030*/ 	.string	"Build cuda_13.0.r13.0/compiler.36424714_0"
        /*0030*/ 	.string	"-arch sm_100 -m 64 "



//--------------------- .note.nv.cuinfo           --------------------------
	.section	.note.nv.cuinfo,"",@"SHT_NOTE"
	.sectionflags	@"SHF_NOTE_NV_CUINFO"
        /*0018*/ 	.short	0x0002
        /*001a*/ 	.short	0x0064
        /*001c*/ 	.short	0x0082
	.zero		2


//--------------------- .nv.info                  --------------------------
	.section	.nv.info,"",@"SHT_CUDA_INFO"
	.align	4


	//----- nvinfo : EIATTR_REGCOUNT
	.align		4
        /*0000*/ 	.byte	0x04, 0x2f
        /*0002*/ 	.short	(.L_2 - .L_1)
	.align		4
.L_1:
        /*0004*/ 	.word	index@(computeDepthMap)
        /*0008*/ 	.word	0x00000019


	//----- nvinfo : EIATTR_FRAME_SIZE
	.align		4
.L_2:
        /*000c*/ 	.byte	0x04, 0x11
        /*000e*/ 	.short	(.L_4 - .L_3)
	.align		4
.L_3:
        /*0010*/ 	.word	index@($__internal_2_$__cuda_sm3x_div_rn_noftz_f32_slowpath)
        /*0014*/ 	.word	0x00000020


	//----- nvinfo : EIATTR_FRAME_SIZE
	.align		4
.L_4:
        /*0018*/ 	.byte	0x04, 0x11
        /*001a*/ 	.short	(.L_6 - .L_5)
	.align		4
.L_5:
        /*001c*/ 	.word	index@($__internal_1_$__cuda_sm20_sqrt_rn_f32_slowpath)
        /*0020*/ 	.word	0x00000020


	//----- nvinfo : EIATTR_FRAME_SIZE
	.align		4
.L_6:
        /*0024*/ 	.byte	0x04, 0x11
        /*0026*/ 	.short	(.L_8 - .L_7)
	.align		4
.L_7:
        /*0028*/ 	.word	index@($__internal_0_$__cuda_sm20_div_rn_f64_full)
        /*002c*/ 	.word	0x00000020


	//----- nvinfo : EIATTR_FRAME_SIZE
	.align		4
.L_8:
        /*0030*/ 	.byte	0x04, 0x11
        /*0032*/ 	.short	(.L_10 - .L_9)
	.align		4
.L_9:
        /*0034*/ 	.word	index@(computeDepthMap)
        /*0038*/ 	.word	0x00000020


	//----- nvinfo : EIATTR_MIN_STACK_SIZE
	.align		4
.L_10:
        /*003c*/ 	.byte	0x04, 0x12
        /*003e*/ 	.short	(.L_12 - .L_11)
	.align		4
.L_11:
        /*0040*/ 	.word	index@(computeDepthMap)
        /*0044*/ 	.word	0x00000020
.L_12:


//--------------------- .nv.compat                --------------------------
	.section	.nv.compat,"",@"SHT_CUDA_COMPAT_INFO"
	.align	4
        /*0000*/ 	.byte	0x02, 0x09, 0x00, 0x00, 0x02, 0x02, 0x01, 0x00, 0x02, 0x05, 0x05, 0x00, 0x03, 0x07, 0x01, 0x01
        /*0010*/ 	.byte	0x02, 0x03, 0x00, 0x00, 0x02, 0x06, 0x01, 0x00, 0x04, 0x0b, 0x08, 0x00, 0x01, 0x00, 0x00, 0x00
        /*0020*/ 	.byte	0x00, 0x00, 0x00, 0x00


//--------------------- .nv.info.computeDepthMap  --------------------------
	.section	.nv.info.computeDepthMap,"",@"SHT_CUDA_INFO"
	.sectionflags	@""
	.align	4


	//----- nvinfo : EIATTR_CUDA_API_VERSION
	.align		4
        /*0000*/ 	.byte	0x04, 0x37
        /*0002*/ 	.short	(.L_14 - .L_13)
.L_13:
        /*0004*/ 	.word	0x00000082


	//----- nvinfo : EIATTR_KPARAM_INFO
	.align		4
.L_14:
        /*0008*/ 	.byte	0x04, 0x17
        /*000a*/ 	.short	(.L_16 - .L_15)
.L_15:
        /*000c*/ 	.word	0x00000000
        /*0010*/ 	.short	0x0008
        /*0012*/ 	.short	0x0020
        /*0014*/ 	.byte	0x00, 0xf5, 0x21, 0x00


	//----- nvinfo : EIATTR_KPARAM_INFO
	.align		4
.L_16:
        /*0018*/ 	.byte	0x04, 0x17
        /*001a*/ 	.short	(.L_18 - .L_17)
.L_17:
        /*001c*/ 	.word	0x00000000
        /*0020*/ 	.short	0x0007
        /*0022*/ 	.short	0x001c
        /*0024*/ 	.byte	0x00, 0xf0, 0x11, 0x00


	//----- nvinfo : EIATTR_KPARAM_INFO
	.align		4
.L_18:
        /*0028*/ 	.byte	0x04, 0x17
        /*002a*/ 	.short	(.L_20 - .L_19)
.L_19:
        /*002c*/ 	.word	0x00000000
        /*0030*/ 	.short	0x0006
        /*0032*/ 	.short	0x0018
        /*0034*/ 	.byte	0x00, 0xf0, 0x11, 0x00


	//----- nvinfo : EIATTR_KPARAM_INFO
	.align		4
.L_20:
        /*0038*/ 	.byte	0x04, 0x17
        /*003a*/ 	.short	(.L_22 - .L_21)
.L_21:
        /*003c*/ 	.word	0x00000000
        /*0040*/ 	.short	0x0005
        /*0042*/ 	.short	0x0014
        /*0044*/ 	.byte	0x00, 0xf0, 0x11, 0x00


	//----- nvinfo : EIATTR_KPARAM_INFO
	.align		4
.L_22:
        /*0048*/ 	.byte	0x04, 0x17
        /*004a*/ 	.short	(.L_24 - .L_23)
.L_23:
        /*004c*/ 	.word	0x00000000
        /*0050*/ 	.short	0x0004
        /*0052*/ 	.short	0x0010
        /*0054*/ 	.byte	0x00, 0xf0, 0x11, 0x00


	//----- nvinfo : EIATTR_KPARAM_INFO
	.align		4
.L_24:
        /*0058*/ 	.byte	0x04, 0x17
        /*005a*/ 	.short	(.L_26 - .L_25)
.L_25:
        /*005c*/ 	.word	0x00000000
        /*0060*/ 	.short	0x0003
        /*0062*/ 	.short	0x000c
        /*0064*/ 	.byte	0x00, 0xf0, 0x11, 0x00


	//----- nvinfo : EIATTR_KPARAM_INFO
	.align		4
.L_26:
        /*0068*/ 	.byte	0x04, 0x17
        /*006a*/ 	.short	(.L_28 - .L_27)
.L_27:
        /*006c*/ 	.word	0x00000000
        /*0070*/ 	.short	0x0002
        /*0072*/ 	.short	0x0008
        /*0074*/ 	.byte	0x00, 0xf0, 0x11, 0x00


	//----- nvinfo : EIATTR_KPARAM_INFO
	.align		4
.L_28:
        /*0078*/ 	.byte	0x04, 0x17
        /*007a*/ 	.short	(.L_30 - .L_29)
.L_29:
        /*007c*/ 	.word	0x00000000
        /*0080*/ 	.short	0x0001
        /*0082*/ 	.short	0x0004
        /*0084*/ 	.byte	0x00, 0xf0, 0x11, 0x00


	//----- nvinfo : EIATTR_KPARAM_INFO
	.align		4
.L_30:
        /*0088*/ 	.byte	0x04, 0x17
        /*008a*/ 	.short	(.L_32 - .L_31)
.L_31:
        /*008c*/ 	.word	0x00000000
        /*0090*/ 	.short	0x0000
        /*0092*/ 	.short	0x0000
        /*0094*/ 	.byte	0x00, 0xf0, 0x11, 0x00


	//----- nvinfo : EIATTR_SPARSE_MMA_MASK
	.align		4
.L_32:
        /*0098*/ 	.byte	0x03, 0x50
        /*009a*/ 	.short	0x0000


	//----- nvinfo : EIATTR_MAXREG_COUNT
	.align		4
        /*009c*/ 	.byte	0x03, 0x1b
        /*009e*/ 	.short	0x00ff


	//----- nvinfo : EIATTR_MERCURY_ISA_VERSION
	.align		4
        /*00a0*/ 	.byte	0x03, 0x5f
        /*00a2*/ 	.short	0x0101


	//----- nvinfo : EIATTR_VRC_CTA_INIT_COUNT
	.align		4
        /*00a4*/ 	.byte	0x02, 0x4a
	.zero		1
	.zero		1


	//----- nvinfo : EIATTR_EXIT_INSTR_OFFSETS
	.align		4
        /*00a8*/ 	.byte	0x04, 0x1c
        /*00aa*/ 	.short	(.L_34 - .L_33)


	//   ....[0]....
.L_33:
        /*00ac*/ 	.word	0x000000d0


	//   ....[1]....
        /*00b0*/ 	.word	0x000011e0


	//----- nvinfo : EIATTR_CRS_STACK_SIZE
	.align		4
.L_34:
        /*00b4*/ 	.byte	0x04, 0x1e
        /*00b6*/ 	.short	(.L_36 - .L_35)
.L_35:
        /*00b8*/ 	.word	0x00000000


	//----- nvinfo : EIATTR_CBANK_PARAM_SIZE
	.align		4
.L_36:
        /*00bc*/ 	.byte	0x03, 0x19
        /*00be*/ 	.short	0x0028


	//----- nvinfo : EIATTR_PARAM_CBANK
	.align		4
        /*00c0*/ 	.byte	0x04, 0x0a
        /*00c2*/ 	.short	(.L_38 - .L_37)
	.align		4
.L_37:
        /*00c4*/ 	.word	index@(.nv.constant0.computeDepthMap)
        /*00c8*/ 	.short	0x0380
        /*00ca*/ 	.short	0x0028


	//----- nvinfo : EIATTR_SW_WAR
	.align		4
.L_38:
        /*00cc*/ 	.byte	0x04, 0x36
        /*00ce*/ 	.short	(.L_40 - .L_39)
.L_39:
        /*00d0*/ 	.word	0x00000008
.L_40:


//--------------------- .nv.callgraph             --------------------------
	.section	.nv.callgraph,"",@"SHT_CUDA_CALLGRAPH"
	.align	4
	.sectionentsize	8
	.align		4
        /*0000*/ 	.word	0x00000000
	.align		4
        /*0004*/ 	.word	0xffffffff
	.align		4
        /*0008*/ 	.word	0x00000000
	.align		4
        /*000c*/ 	.word	0xfffffffe
	.align		4
        /*0010*/ 	.word	0x00000000
	.align		4
        /*0014*/ 	.word	0xfffffffd
	.align		4
        /*0018*/ 	.word	0x00000000
	.align		4
        /*001c*/ 	.word	0xfffffffc


//--------------------- .nv.constant4             --------------------------
	.section	.nv.constant4,"a",@progbits
	.align	8
	.align		8
.nv.constant4:
        /*0000*/ 	.dword	__cudart_i2opi_f


//--------------------- .text.computeDepthMap     --------------------------
	.section	.text.computeDepthMap,"ax",@progbits
	.align	128
        .global         computeDepthMap
        .type           computeDepthMap,@function
        .size           computeDepthMap,(.L_x_32 - computeDepthMap)
        .other          computeDepthMap,@"STO_CUDA_ENTRY STV_DEFAULT"
computeDepthMap:
.text.computeDepthMap:
[----:B------:R-:W0:Y:S01]  /*0000*/  LDC R1, c[0x0][0x37c] ;  /* 0x0000df00ff017b82 */ /* 0x000e220000000800 */
[----:B------:R-:W1:Y:S07]  /*0010*/  S2R R3, SR_TID.Y ;  /* 0x0000000000037919 */ /* 0x000e6e0000002200 */
[----:B------:R-:W2:Y:S01]  /*0020*/  LDC R5, c[0x0][0x360] ;  /* 0x0000d800ff057b82 */ /* 0x000ea20000000800 */
[----:B------:R-:W3:Y:S01]  /*0030*/  LDCU.64 UR6, c[0x0][0x380] ;  /* 0x00007000ff0677ac */ /* 0x000ee20008000a00 */
[----:B0-----:R-:W-:Y:S01]  /*0040*/  VIADD R1, R1, 0xffffffe0 ;  /* 0xffffffe001017836 */ /* 0x001fe20000000000 */
[----:B------:R-:W2:Y:S05]  /*0050*/  S2R R0, SR_TID.X ;  /* 0x0000000000007919 */ /* 0x000eaa0000002100 */
[----:B------:R-:W1:Y:S08]  /*0060*/  S2UR UR5, SR_CTAID.Y ;  /* 0x00000000000579c3 */ /* 0x000e700000002600 */
[----:B------:R-:W1:Y:S08]  /*0070*/  LDC R2, c[0x0][0x364] ;  /* 0x0000d900ff027b82 */ /* 0x000e700000000800 */
[----:B------:R-:W2:Y:S01]  /*0080*/  S2UR UR4, SR_CTAID.X ;  /* 0x00000000000479c3 */ /* 0x000ea20000002500 */
[----:B-1----:R-:W-:-:S05]  /*0090*/  IMAD R2, R2, UR5, R3 ;  /* 0x0000000502027c24 */ /* 0x002fca000f8e0203 */
[----:B---3--:R-:W-:Y:S01]  /*00a0*/  ISETP.GE.AND P0, PT, R2, UR7, PT ;  /* 0x0000000702007c0c */ /* 0x008fe2000bf06270 */
[----:B--2---:R-:W-:-:S05]  /*00b0*/  IMAD R5, R5, UR4, R0 ;  /* 0x0000000405057c24 */ /* 0x004fca000f8e0200 */
[----:B------:R-:W-:-:S13]  /*00c0*/  ISETP.GE.OR P0, PT, R5, UR6, P0 ;  /* 0x0000000605007c0c */ /* 0x000fda0008706670 */
[----:B------:R-:W-:Y:S05]  /*00d0*/  @P0 EXIT ;  /* 0x000000000000094d */ /* 0x000fea0003800000 */
[----:B------:R-:W-:Y:S01]  /*00e0*/  I2FP.F32.S32 R3, UR6 ;  /* 0x0000000600037c45 */ /* 0x000fe20008201400 */
[----:B------:R-:W-:Y:S01]  /*00f0*/  BSSY.RECONVERGENT B0, `(.L_x_0) ;  /* 0x000000f000007945 */ /* 0x000fe20003800200 */
[----:B------:R-:W-:Y:S01]  /*0100*/  I2FP.F32.S32 R0, R5 ;  /* 0x0000000500007245 */ /* 0x000fe20000201400 */
[----:B------:R-:W-:Y:S01]  /*0110*/  IMAD R5, R2, UR6, R5 ;  /* 0x0000000602057c24 */ /* 0x000fe2000f8e0205 */
[----:B------:R-:W0:Y:S03]  /*0120*/  MUFU.RCP R4, R3 ;  /* 0x0000000300047308 */ /* 0x000e260000001000 */
[----:B------:R-:W-:-:S05]  /*0130*/  FADD R0, R0, R0 ;  /* 0x0000000000007221 */ /* 0x000fca0000000000 */
[----:B------:R-:W1:Y:S01]  /*0140*/  FCHK P0, R0, R3 ;  /* 0x0000000300007302 */ /* 0x000e620000000000 */
[----:B0-----:R-:W-:-:S04]  /*0150*/  FFMA R7, -R3, R4, 1 ;  /* 0x3f80000003077423 */ /* 0x001fc80000000104 */
[----:B------:R-:W-:-:S04]  /*0160*/  FFMA R7, R4, R7, R4 ;  /* 0x0000000704077223 */ /* 0x000fc80000000004 */
[----:B------:R-:W-:-:S04]  /*0170*/  FFMA R4, R0, R7, RZ ;  /* 0x0000000700047223 */ /* 0x000fc800000000ff */
[----:B------:R-:W-:-:S04]  /*0180*/  FFMA R6, -R3, R4, R0 ;  /* 0x0000000403067223 */ /* 0x000fc80000000100 */
[----:B------:R-:W-:Y:S01]  /*0190*/  FFMA R7, R7, R6, R4 ;  /* 0x0000000607077223 */ /* 0x000fe20000000004 */
[----:B-1----:R-:W-:Y:S06]  /*01a0*/  @!P0 BRA `(.L_x_1) ;  /* 0x00000000000c8947 */ /* 0x002fec0003800000 */
[----:B------:R-:W-:-:S07]  /*01b0*/  MOV R4, 0x1d0 ;  /* 0x000001d000047802 */ /* 0x000fce0000000f00 */
[----:B------:R-:W-:Y:S05]  /*01c0*/  CALL.REL.NOINC `($__internal_2_$__cuda_sm3x_div_rn_noftz_f32_slowpath) ;  /* 0x00000014009c7944 */ /* 0x000fea0003c00000 */
[----:B------:R-:W-:-:S07]  /*01d0*/  IMAD.MOV.U32 R7, RZ, RZ, R0 ;  /* 0x000000ffff077224 */ /* 0x000fce00078e0000 */
.L_x_1:
[----:B------:R-:W-:Y:S05]  /*01e0*/  BSYNC.RECONVERGENT B0 ;  /* 0x0000000000007941 */ /* 0x000fea0003800200 */
.L_x_0:
[----:B------:R-:W0:Y:S01]  /*01f0*/  LDCU UR4, c[0x0][0x384] ;  /* 0x00007080ff0477ac */ /* 0x000e220008000800 */
[----:B------:R-:W-:Y:S01]  /*0200*/  I2FP.F32.U32 R0, R2 ;  /* 0x0000000200007245 */ /* 0x000fe20000201000 */
[----:B------:R-:W-:Y:S04]  /*0210*/  BSSY.RECONVERGENT B0, `(.L_x_2) ;  /* 0x000000e000007945 */ /* 0x000fe80003800200 */
[----:B------:R-:W-:Y:S01]  /*0220*/  FADD R0, R0, R0 ;  /* 0x0000000000007221 */ /* 0x000fe20000000000 */
[----:B0-----:R-:W-:-:S04]  /*0230*/  I2FP.F32.U32 R3, UR4 ;  /* 0x0000000400037c45 */ /* 0x001fc80008201000 */
[----:B------:R-:W0:Y:S08]  /*0240*/  MUFU.RCP R4, R3 ;  /* 0x0000000300047308 */ /* 0x000e300000001000 */
        /* <DEDUP_REMOVED lines=10> */
.L_x_3:
[----:B------:R-:W-:Y:S05]  /*02f0*/  BSYNC.RECONVERGENT B0 ;  /* 0x0000000000007941 */ /* 0x000fea0003800200 */
.L_x_2:
[----:B------:R-:W0:Y:S01]  /*0300*/  MUFU.RCP64H R3, 180 ;  /* 0x4066800000037908 */ /* 0x000e220000001800 */
[----:B------:R-:W-:Y:S01]  /*0310*/  IMAD.MOV.U32 R14, RZ, RZ, 0x0 ;  /* 0x00000000ff0e7424 */ /* 0x000fe200078e00ff */
[----:B------:R-:W1:Y:S01]  /*0320*/  LDCU UR4, c[0x0][0x398] ;  /* 0x00007300ff0477ac */ /* 0x000e620008000800 */
[----:B------:R-:W-:Y:S02]  /*0330*/  IMAD.MOV.U32 R15, RZ, RZ, 0x40668000 ;  /* 0x40668000ff0f7424 */ /* 0x000fe400078e00ff */
[----:B------:R-:W-:Y:S01]  /*0340*/  IMAD.MOV.U32 R2, RZ, RZ, 0x1 ;  /* 0x00000001ff027424 */ /* 0x000fe200078e00ff */
[----:B------:R-:W-:-:S05]  /*0350*/  UMOV UR5, 0x400921fb ;  /* 0x400921fb00057882 */ /* 0x000fca0000000000 */
[----:B0-----:R-:W-:-:S08]  /*0360*/  DFMA R8, R2, -R14, 1 ;  /* 0x3ff000000208742b */ /* 0x001fd0000000080e */
[----:B------:R-:W-:Y:S02]  /*0370*/  DFMA R12, R8, R8, R8 ;  /* 0x00000008080c722b */ /* 0x000fe40000000008 */
[----:B-1----:R-:W0:Y:S01]  /*0380*/  F2F.F64.F32 R8, UR4 ;  /* 0x0000000400087d10 */ /* 0x002e220008201800 */
[----:B------:R-:W-:-:S05]  /*0390*/  UMOV UR4, 0x54442d18 ;  /* 0x54442d1800047882 */ /* 0x000fca0000000000 */
[----:B------:R-:W-:-:S08]  /*03a0*/  DFMA R12, R2, R12, R2 ;  /* 0x0000000c020c722b */ /* 0x000fd00000000002 */
[----:B------:R-:W-:Y:S02]  /*03b0*/  DFMA R2, R12, -R14, 1 ;  /* 0x3ff000000c02742b */ /* 0x000fe4000000080e */
[----:B0-----:R-:W-:-:S06]  /*03c0*/  DMUL R8, R8, UR4 ;  /* 0x0000000408087c28 */ /* 0x001fcc0008000000 */
[----:B------:R-:W-:-:S04]  /*03d0*/  DFMA R2, R12, R2, R12 ;  /* 0x000000020c02722b */ /* 0x000fc8000000000c */
[----:B------:R-:W-:-:S04]  /*03e0*/  FSETP.GEU.AND P1, PT, |R9|, 6.5827683646048100446e-37, PT ;  /* 0x036000000900780b */ /* 0x000fc80003f2e200 */
[----:B------:R-:W-:-:S08]  /*03f0*/  DMUL R12, R8, R2 ;  /* 0x00000002080c7228 */ /* 0x000fd00000000000 */
[----:B------:R-:W-:-:S08]  /*0400*/  DFMA R14, R12, -180, R8 ;  /* 0xc06680000c0e782b */ /* 0x000fd00000000008 */
[----:B------:R-:W-:-:S10]  /*0410*/  DFMA R2, R2, R14, R12 ;  /* 0x0000000e0202722b */ /* 0x000fd4000000000c */
[----:B------:R-:W-:-:S05]  /*0420*/  FFMA R0, RZ, 3.6015625, R3 ;  /* 0x40668000ff007823 */ /* 0x000fca0000000003 */
[----:B------:R-:W-:-:S13]  /*0430*/  FSETP.GT.AND P0, PT, |R0|, 1.469367938527859385e-39, PT ;  /* 0x001000000000780b */ /* 0x000fda0003f04200 */
[----:B------:R-:W-:Y:S05]  /*0440*/  @P0 BRA P1, `(.L_x_4) ;  /* 0x0000000000100947 */ /* 0x000fea0000800000 */
[----:B------:R-:W-:-:S07]  /*0450*/  MOV R0, 0x470 ;  /* 0x0000047000007802 */ /* 0x000fce0000000f00 */
[----:B------:R-:W-:Y:S05]  /*0460*/  CALL.REL.NOINC `($__internal_0_$__cuda_sm20_div_rn_f64_full) ;  /* 0x0000000c00607944 */ /* 0x000fea0003c00000 */
[----:B------:R-:W-:Y:S01]  /*0470*/  MOV R2, R16 ;  /* 0x0000001000027202 */ /* 0x000fe20000000f00 */
[----:B------:R-:W-:-:S07]  /*0480*/  IMAD.MOV.U32 R3, RZ, RZ, R17 ;  /* 0x000000ffff037224 */ /* 0x000fce00078e0011 */
.L_x_4:
[----:B------:R-:W0:Y:S01]  /*0490*/  F2F.F32.F64 R11, R2 ;  /* 0x00000002000b7310 */ /* 0x000e220000301000 */
[----:B------:R-:W1:Y:S01]  /*04a0*/  LDCU.64 UR6, c[0x0][0x358] ;  /* 0x00006b00ff0677ac */ /* 0x000e620008000a00 */
[C---:B0-----:R-:W-:Y:S01]  /*04b0*/  FMUL R0, R11.reuse, 0.63661974668502807617 ;  /* 0x3f22f9830b007820 */ /* 0x041fe20000400000 */
[----:B------:R-:W-:-:S05]  /*04c0*/  FSETP.GE.AND P0, PT, |R11|, 105615, PT ;  /* 0x47ce47800b00780b */ /* 0x000fca0003f06200 */
[----:B------:R-:W0:Y:S02]  /*04d0*/  F2I.NTZ R0, R0 ;  /* 0x0000000000007305 */ /* 0x000e240000203100 */
[----:B0-----:R-:W-:Y:S01]  /*04e0*/  I2FP.F32.S32 R4, R0 ;  /* 0x0000000000047245 */ /* 0x001fe20000201400 */
[----:B------:R-:W-:-:S04]  /*04f0*/  IMAD.MOV.U32 R14, RZ, RZ, R0 ;  /* 0x000000ffff0e7224 */ /* 0x000fc800078e0000 */
[----:B------:R-:W-:-:S04]  /*0500*/  FFMA R9, R4, -1.5707962512969970703, R11 ;  /* 0xbfc90fda04097823 */ /* 0x000fc8000000000b */
[----:B------:R-:W-:-:S04]  /*0510*/  FFMA R9, R4, -7.5497894158615963534e-08, R9 ;  /* 0xb3a2216804097823 */ /* 0x000fc80000000009 */
[----:B------:R-:W-:-:S04]  /*0520*/  FFMA R13, R4, -5.3903029534742383927e-15, R9 ;  /* 0xa7c234c5040d7823 */ /* 0x000fc80000000009 */
[----:B------:R-:W-:Y:S01]  /*0530*/  IMAD.MOV.U32 R4, RZ, RZ, R13 ;  /* 0x000000ffff047224 */ /* 0x000fe200078e000d */
[----:B-1----:R-:W-:Y:S06]  /*0540*/  @!P0 BRA `(.L_x_5) ;  /* 0x0000000000dc8947 */ /* 0x002fec0003800000 */
[----:B------:R-:W-:-:S13]  /*0550*/  FSETP.NEU.AND P0, PT, |R11|, +INF , PT ;  /* 0x7f8000000b00780b */ /* 0x000fda0003f0d200 */
[----:B------:R-:W-:Y:S01]  /*0560*/  @!P0 FMUL R4, RZ, R11 ;  /* 0x0000000bff048220 */ /* 0x000fe20000400000 */
[----:B------:R-:W-:Y:S01]  /*0570*/  @!P0 IMAD.MOV.U32 R0, RZ, RZ, RZ ;  /* 0x000000ffff008224 */ /* 0x000fe200078e00ff */
[----:B------:R-:W-:Y:S06]  /*0580*/  @!P0 BRA `(.L_x_5) ;  /* 0x0000000000cc8947 */ /* 0x000fec0003800000 */
[----:B------:R-:W-:Y:S02]  /*0590*/  IMAD.SHL.U32 R2, R11, 0x100, RZ ;  /* 0x000001000b027824 */ /* 0x000fe400078e00ff */
[----:B------:R-:W-:Y:S02]  /*05a0*/  HFMA2 R6, -RZ, RZ, 0, 0 ;  /* 0x00000000ff067431 */ /* 0x000fe400000001ff */
[----:B------:R-:W-:Y:S01]  /*05b0*/  IMAD.MOV.U32 R17, RZ, RZ, RZ ;  /* 0x000000ffff117224 */ /* 0x000fe200078e00ff */
[----:B------:R-:W0:Y:S01]  /*05c0*/  LDCU.64 UR8, c[0x4][URZ] ;  /* 0x01000000ff0877ac */ /* 0x000e220008000a00 */
[----:B------:R-:W-:Y:S01]  /*05d0*/  IMAD.MOV.U32 R0, RZ, RZ, R1 ;  /* 0x000000ffff007224 */ /* 0x000fe200078e0001 */
[----:B------:R-:W-:Y:S01]  /*05e0*/  LOP3.LUT R19, R2, 0x80000000, RZ, 0xfc, !PT ;  /* 0x8000000002137812 */ /* 0x000fe200078efcff */
[----:B------:R-:W-:-:S06]  /*05f0*/  UMOV UR4, URZ ;  /* 0x000000ff00047c82 */ /* 0x000fcc0008000000 */
.L_x_6:
[----:B0-----:R-:W-:Y:S02]  /*0600*/  IMAD.U32 R8, RZ, RZ, UR8 ;  /* 0x00000008ff087e24 */ /* 0x001fe4000f8e00ff */
[----:B------:R-:W-:-:S05]  /*0610*/  IMAD.U32 R9, RZ, RZ, UR9 ;  /* 0x00000009ff097e24 */ /* 0x000fca000f8e00ff */
[----:B------:R-:W2:Y:S01]  /*0620*/  LDG.E.CONSTANT R2, desc[UR6][R8.64] ;  /* 0x0000000608027981 */ /* 0x000ea2000c1e9900 */
[----:B------:R-:W-:Y:S02]  /*0630*/  UIADD3 UR8, UP0, UPT, UR8, 0x4, URZ ;  /* 0x0000000408087890 */ /* 0x000fe4000ff1e0ff */
[----:B------:R-:W-:Y:S02]  /*0640*/  UIADD3 UR4, UPT, UPT, UR4, 0x1, URZ ;  /* 0x0000000104047890 */ /* 0x000fe4000fffe0ff */
[----:B------:R-:W-:Y:S02]  /*0650*/  UIADD3.X UR9, UPT, UPT, URZ, UR9, URZ, UP0, !UPT ;  /* 0x00000009ff097290 */ /* 0x000fe400087fe4ff */
[----:B------:R-:W-:Y:S01]  /*0660*/  UISETP.NE.AND UP0, UPT, UR4, 0x6, UPT ;  /* 0x000000060400788c */ /* 0x000fe2000bf05270 */
[----:B--2---:R-:W-:-:S03]  /*0670*/  IMAD.WIDE.U32 R2, R2, R19, RZ ;  /* 0x0000001302027225 */ /* 0x004fc600078e00ff */
[----:B------:R-:W-:-:S05]  /*0680*/  IADD3 R15, P0, PT, R2, R6, RZ ;  /* 0x00000006020f7210 */ /* 0x000fca0007f1e0ff */
[----:B------:R0:W-:Y:S01]  /*0690*/  STL [R0], R15 ;  /* 0x0000000f00007387 */ /* 0x0001e20000100800 */
[----:B------:R-:W-:Y:S01]  /*06a0*/  IMAD.X R6, R3, 0x1, R17, P0 ;  /* 0x0000000103067824 */ /* 0x000fe200000e0611 */
[----:B0-----:R-:W-:Y:S01]  /*06b0*/  IADD3 R0, PT, PT, R0, 0x4, RZ ;  /* 0x0000000400007810 */ /* 0x001fe20007ffe0ff */
[----:B------:R-:W-:Y:S06]  /*06c0*/  BRA.U UP0, `(.L_x_6) ;  /* 0xfffffffd00cc7547 */ /* 0x000fec000b83ffff */
[----:B------:R-:W-:Y:S01]  /*06d0*/  SHF.R.U32.HI R4, RZ, 0x17, R11 ;  /* 0x00000017ff047819 */ /* 0x000fe2000001160b */
[----:B------:R0:W-:Y:S03]  /*06e0*/  STL [R1+0x18], R6 ;  /* 0x0000180601007387 */ /* 0x0001e60000100800 */
[C---:B------:R-:W-:Y:S02]  /*06f0*/  LOP3.LUT R0, R4.reuse, 0xe0, RZ, 0xc0, !PT ;  /* 0x000000e004007812 */ /* 0x040fe400078ec0ff */
[----:B------:R-:W-:-:S03]  /*0700*/  LOP3.LUT P0, RZ, R4, 0x1f, RZ, 0xc0, !PT ;  /* 0x0000001f04ff7812 */ /* 0x000fc6000780c0ff */
[----:B------:R-:W-:-:S05]  /*0710*/  VIADD R0, R0, 0xffffff80 ;  /* 0xffffff8000007836 */ /* 0x000fca0000000000 */
[----:B------:R-:W-:-:S05]  /*0720*/  SHF.R.U32.HI R0, RZ, 0x5, R0 ;  /* 0x00000005ff007819 */ /* 0x000fca0000011600 */
[----:B------:R-:W-:-:S05]  /*0730*/  IMAD R12, R0, -0x4, R1 ;  /* 0xfffffffc000c7824 */ /* 0x000fca00078e0201 */
[----:B------:R-:W2:Y:S04]  /*0740*/  LDL R0, [R12+0x18] ;  /* 0x000018000c007983 */ /* 0x000ea80000100800 */
[----:B------:R-:W2:Y:S04]  /*0750*/  LDL R3, [R12+0x14] ;  /* 0x000014000c037983 */ /* 0x000ea80000100800 */
[----:B------:R-:W3:Y:S01]  /*0760*/  @P0 LDL R2, [R12+0x10] ;  /* 0x000010000c020983 */ /* 0x000ee20000100800 */
[----:B------:R-:W-:Y:S01]  /*0770*/  LOP3.LUT R4, R4, 0x1f, RZ, 0xc0, !PT ;  /* 0x0000001f04047812 */ /* 0x000fe200078ec0ff */
[----:B------:R-:W-:Y:S01]  /*0780*/  UMOV UR4, 0x54442d19 ;  /* 0x54442d1900047882 */ /* 0x000fe20000000000 */
[----:B------:R-:W-:-:S02]  /*0790*/  UMOV UR5, 0x3bf921fb ;  /* 0x3bf921fb00057882 */ /* 0x000fc40000000000 */
[-C--:B--2---:R-:W-:Y:S02]  /*07a0*/  @P0 SHF.L.W.U32.HI R0, R3, R4.reuse, R0 ;  /* 0x0000000403000219 */ /* 0x084fe40000010e00 */
[----:B---3--:R-:W-:Y:S02]  /*07b0*/  @P0 SHF.L.W.U32.HI R3, R2, R4, R3 ;  /* 0x0000000402030219 */ /* 0x008fe40000010e03 */
[----:B------:R-:W-:Y:S02]  /*07c0*/  ISETP.GE.AND P0, PT, R11, RZ, PT ;  /* 0x000000ff0b00720c */ /* 0x000fe40003f06270 */
[C---:B------:R-:W-:Y:S01]  /*07d0*/  SHF.L.W.U32.HI R2, R3.reuse, 0x2, R0 ;  /* 0x0000000203027819 */ /* 0x040fe20000010e00 */
[----:B------:R-:W-:-:S03]  /*07e0*/  IMAD.SHL.U32 R3, R3, 0x4, RZ ;  /* 0x0000000403037824 */ /* 0x000fc600078e00ff */
[----:B------:R-:W-:-:S04]  /*07f0*/  SHF.R.S32.HI R4, RZ, 0x1f, R2 ;  /* 0x0000001fff047819 */ /* 0x000fc80000011402 */
[C---:B------:R-:W-:Y:S02]  /*0800*/  LOP3.LUT R8, R4.reuse, R3, RZ, 0x3c, !PT ;  /* 0x0000000304087212 */ /* 0x040fe400078e3cff */
[----:B------:R-:W-:Y:S02]  /*0810*/  LOP3.LUT R9, R4, R2, RZ, 0x3c, !PT ;  /* 0x0000000204097212 */ /* 0x000fe400078e3cff */
[----:B------:R-:W-:Y:S02]  /*0820*/  SHF.R.U32.HI R3, RZ, 0x1e, R0 ;  /* 0x0000001eff037819 */ /* 0x000fe40000011600 */
[C---:B------:R-:W-:Y:S02]  /*0830*/  LOP3.LUT R4, R2.reuse, R11, RZ, 0x3c, !PT ;  /* 0x0000000b02047212 */ /* 0x040fe400078e3cff */
[----:B------:R-:W1:Y:S01]  /*0840*/  I2F.F64.S64 R8, R8 ;  /* 0x0000000800087312 */ /* 0x000e620000301c00 */
[----:B------:R-:W-:Y:S02]  /*0850*/  LEA.HI R0, R2, R3, RZ, 0x1 ;  /* 0x0000000302007211 */ /* 0x000fe400078f08ff */
[----:B------:R-:W-:-:S03]  /*0860*/  ISETP.GE.AND P1, PT, R4, RZ, PT ;  /* 0x000000ff0400720c */ /* 0x000fc60003f26270 */
[----:B------:R-:W-:-:S04]  /*0870*/  IMAD.MOV R2, RZ, RZ, -R0 ;  /* 0x000000ffff027224 */ /* 0x000fc800078e0a00 */
[----:B------:R-:W-:Y:S01]  /*0880*/  @!P0 IMAD.MOV.U32 R0, RZ, RZ, R2 ;  /* 0x000000ffff008224 */ /* 0x000fe200078e0002 */
[----:B-1----:R-:W-:-:S10]  /*0890*/  DMUL R16, R8, UR4 ;  /* 0x0000000408107c28 */ /* 0x002fd40008000000 */
[----:B------:R-:W1:Y:S02]  /*08a0*/  F2F.F32.F64 R16, R16 ;  /* 0x0000001000107310 */ /* 0x000e640000301000 */
[----:B01----:R-:W-:-:S07]  /*08b0*/  FSEL R4, -R16, R16, !P1 ;  /* 0x0000001010047208 */ /* 0x003fce0004800100 */
.L_x_5:
[----:B------:R-:W-:Y:S02]  /*08c0*/  IMAD.MOV.U32 R15, RZ, RZ, 0x37cbac00 ;  /* 0x37cbac00ff0f7424 */ /* 0x000fe400078e00ff */
[----:B------:R-:W-:Y:S01]  /*08d0*/  FMUL R2, R4, R4 ;  /* 0x0000000404027220 */ /* 0x000fe20000400000 */
[C---:B------:R-:W-:Y:S01]  /*08e0*/  LOP3.LUT R6, R0.reuse, 0x1, RZ, 0xc0, !PT ;  /* 0x0000000100067812 */ /* 0x040fe200078ec0ff */
[----:B------:R-:W-:Y:S01]  /*08f0*/  VIADD R0, R0, 0x1 ;  /* 0x0000000100007836 */ /* 0x000fe20000000000 */
[----:B------:R-:W-:Y:S01]  /*0900*/  MOV R9, 0x3c0885e4 ;  /* 0x3c0885e400097802 */ /* 0x000fe20000000f00 */
[----:B------:R-:W-:Y:S01]  /*0910*/  FFMA R3, R2, R15, -0.0013887860113754868507 ;  /* 0xbab607ed02037423 */ /* 0x000fe2000000000f */
[----:B------:R-:W-:Y:S01]  /*0920*/  ISETP.NE.U32.AND P0, PT, R6, 0x1, PT ;  /* 0x000000010600780c */ /* 0x000fe20003f05070 */
[----:B------:R-:W-:Y:S01]  /*0930*/  IMAD.MOV.U32 R6, RZ, RZ, 0x3e2aaaa8 ;  /* 0x3e2aaaa8ff067424 */ /* 0x000fe200078e00ff */
[----:B------:R-:W-:Y:S02]  /*0940*/  LOP3.LUT P1, RZ, R0, 0x2, RZ, 0xc0, !PT ;  /* 0x0000000200ff7812 */ /* 0x000fe4000782c0ff */
[----:B------:R-:W-:-:S02]  /*0950*/  FSEL R3, R3, -0.00019574658654164522886, P0 ;  /* 0xb94d415303037808 */ /* 0x000fc40000000000 */
[----:B------:R-:W-:Y:S02]  /*0960*/  FSEL R9, R9, 0.041666727513074874878, !P0 ;  /* 0x3d2aaabb09097808 */ /* 0x000fe40004000000 */
[----:B------:R-:W-:Y:S02]  /*0970*/  FSEL R0, R4, 1, !P0 ;  /* 0x3f80000004007808 */ /* 0x000fe40004000000 */
[----:B------:R-:W-:Y:S01]  /*0980*/  FSEL R4, -R6, -0.4999999701976776123, !P0 ;  /* 0xbeffffff06047808 */ /* 0x000fe20004000100 */
[C---:B------:R-:W-:Y:S01]  /*0990*/  FFMA R9, R2.reuse, R3, R9 ;  /* 0x0000000302097223 */ /* 0x040fe20000000009 */
[----:B------:R-:W-:Y:S01]  /*09a0*/  FSETP.GE.AND P0, PT, |R11|, 105615, PT ;  /* 0x47ce47800b00780b */ /* 0x000fe20003f06200 */
[C---:B------:R-:W-:Y:S02]  /*09b0*/  FFMA R3, R2.reuse, R0, RZ ;  /* 0x0000000002037223 */ /* 0x040fe400000000ff */
[----:B------:R-:W-:-:S04]  /*09c0*/  FFMA R4, R2, R9, R4 ;  /* 0x0000000902047223 */ /* 0x000fc80000000004 */
[----:B------:R-:W-:-:S04]  /*09d0*/  FFMA R12, R3, R4, R0 ;  /* 0x00000004030c7223 */ /* 0x000fc80000000000 */
[----:B------:R-:W-:Y:S02]  /*09e0*/  @P1 FADD R12, RZ, -R12 ;  /* 0x8000000cff0c1221 */ /* 0x000fe40000000000 */
[----:B------:R-:W-:Y:S05]  /*09f0*/  @!P0 BRA `(.L_x_7) ;  /* 0x0000000000dc8947 */ /* 0x000fea0003800000 */
[----:B------:R-:W-:-:S13]  /*0a00*/  FSETP.NEU.AND P0, PT, |R11|, +INF , PT ;  /* 0x7f8000000b00780b */ /* 0x000fda0003f0d200 */
[----:B------:R-:W-:Y:S01]  /*0a10*/  @!P0 FMUL R13, RZ, R11 ;  /* 0x0000000bff0d8220 */ /* 0x000fe20000400000 */
[----:B------:R-:W-:Y:S01]  /*0a20*/  @!P0 IMAD.MOV.U32 R14, RZ, RZ, RZ ;  /* 0x000000ffff0e8224 */ /* 0x000fe200078e00ff */
[----:B------:R-:W-:Y:S06]  /*0a30*/  @!P0 BRA `(.L_x_7) ;  /* 0x0000000000cc8947 */ /* 0x000fec0003800000 */
[----:B------:R-:W-:Y:S01]  /*0a40*/  IMAD.SHL.U32 R2, R11, 0x100, RZ ;  /* 0x000001000b027824 */ /* 0x000fe200078e00ff */
[----:B------:R-:W-:Y:S01]  /*0a50*/  MOV R17, RZ ;  /* 0x000000ff00117202 */ /* 0x000fe20000000f00 */
[----:B------:R-:W-:Y:S01]  /*0a60*/  IMAD.MOV.U32 R6, RZ, RZ, RZ ;  /* 0x000000ffff067224 */ /* 0x000fe200078e00ff */
[----:B------:R-:W0:Y:S01]  /*0a70*/  LDCU.64 UR8, c[0x4][URZ] ;  /* 0x01000000ff0877ac */ /* 0x000e220008000a00 */
[----:B------:R-:W-:Y:S01]  /*0a80*/  IMAD.MOV.U32 R0, RZ, RZ, R1 ;  /* 0x000000ffff007224 */ /* 0x000fe200078e0001 */
[----:B------:R-:W-:Y:S01]  /*0a90*/  LOP3.LUT R19, R2, 0x80000000, RZ, 0xfc, !PT ;  /* 0x8000000002137812 */ /* 0x000fe200078efcff */
[----:B------:R-:W-:-:S06]  /*0aa0*/  UMOV UR4, URZ ;  /* 0x000000ff00047c82 */ /* 0x000fcc0008000000 */
.L_x_8:
        /* <DEDUP_REMOVED lines=10> */
[----:B------:R-:W-:Y:S02]  /*0b50*/  IMAD.X R6, R3, 0x1, R17, P0 ;  /* 0x0000000103067824 */ /* 0x000fe400000e0611 */
[----:B0-----:R-:W-:Y:S01]  /*0b60*/  VIADD R0, R0, 0x4 ;  /* 0x0000000400007836 */ /* 0x001fe20000000000 */
[----:B------:R-:W-:Y:S06]  /*0b70*/  BRA.U UP0, `(.L_x_8) ;  /* 0xfffffffd00cc7547 */ /* 0x000fec000b83ffff */
[----:B------:R-:W-:Y:S01]  /*0b80*/  SHF.R.U32.HI R4, RZ, 0x17, R11 ;  /* 0x00000017ff047819 */ /* 0x000fe2000001160b */
[----:B------:R0:W-:Y:S03]  /*0b90*/  STL [R1+0x18], R6 ;  /* 0x0000180601007387 */ /* 0x0001e60000100800 */
[C---:B------:R-:W-:Y:S02]  /*0ba0*/  LOP3.LUT R0, R4.reuse, 0xe0, RZ, 0xc0, !PT ;  /* 0x000000e004007812 */ /* 0x040fe400078ec0ff */
[----:B------:R-:W-:Y:S02]  /*0bb0*/  LOP3.LUT P0, RZ, R4, 0x1f, RZ, 0xc0, !PT ;  /* 0x0000001f04ff7812 */ /* 0x000fe4000780c0ff */
[----:B------:R-:W-:-:S04]  /*0bc0*/  IADD3 R0, PT, PT, R0, -0x80, RZ ;  /* 0xffffff8000007810 */ /* 0x000fc80007ffe0ff */
[----:B------:R-:W-:-:S05]  /*0bd0*/  SHF.R.U32.HI R0, RZ, 0x5, R0 ;  /* 0x00000005ff007819 */ /* 0x000fca0000011600 */
[----:B------:R-:W-:-:S05]  /*0be0*/  IMAD R13, R0, -0x4, R1 ;  /* 0xfffffffc000d7824 */ /* 0x000fca00078e0201 */
[----:B------:R-:W2:Y:S04]  /*0bf0*/  LDL R0, [R13+0x18] ;  /* 0x000018000d007983 */ /* 0x000ea80000100800 */
[----:B------:R-:W2:Y:S04]  /*0c00*/  LDL R3, [R13+0x14] ;  /* 0x000014000d037983 */ /* 0x000ea80000100800 */
[----:B------:R-:W3:Y:S01]  /*0c10*/  @P0 LDL R2, [R13+0x10] ;  /* 0x000010000d020983 */ /* 0x000ee20000100800 */
[----:B------:R-:W-:Y:S01]  /*0c20*/  LOP3.LUT R4, R4, 0x1f, RZ, 0xc0, !PT ;  /* 0x0000001f04047812 */ /* 0x000fe200078ec0ff */
[----:B------:R-:W-:Y:S01]  /*0c30*/  UMOV UR4, 0x54442d19 ;  /* 0x54442d1900047882 */ /* 0x000fe20000000000 */
[----:B------:R-:W-:Y:S01]  /*0c40*/  UMOV UR5, 0x3bf921fb ;  /* 0x3bf921fb00057882 */ /* 0x000fe20000000000 */
[----:B------:R-:W-:-:S02]  /*0c50*/  ISETP.GE.AND P1, PT, R11, RZ, PT ;  /* 0x000000ff0b00720c */ /* 0x000fc40003f26270 */
[-C--:B--2---:R-:W-:Y:S02]  /*0c60*/  @P0 SHF.L.W.U32.HI R0, R3, R4.reuse, R0 ;  /* 0x0000000403000219 */ /* 0x084fe40000010e00 */
[----:B---3--:R-:W-:-:S04]  /*0c70*/  @P0 SHF.L.W.U32.HI R3, R2, R4, R3 ;  /* 0x0000000402030219 */ /* 0x008fc80000010e03 */
[C---:B------:R-:W-:Y:S01]  /*0c80*/  SHF.L.W.U32.HI R2, R3.reuse, 0x2, R0 ;  /* 0x0000000203027819 */ /* 0x040fe20000010e00 */
[----:B------:R-:W-:-:S03]  /*0c90*/  IMAD.SHL.U32 R3, R3, 0x4, RZ ;  /* 0x0000000403037824 */ /* 0x000fc600078e00ff */
[----:B------:R-:W-:Y:S02]  /*0ca0*/  SHF.R.S32.HI R4, RZ, 0x1f, R2 ;  /* 0x0000001fff047819 */ /* 0x000fe40000011402 */
[----:B------:R-:W-:Y:S02]  /*0cb0*/  LOP3.LUT R11, R2, R11, RZ, 0x3c, !PT ;  /* 0x0000000b020b7212 */ /* 0x000fe400078e3cff */
[C---:B------:R-:W-:Y:S02]  /*0cc0*/  LOP3.LUT R8, R4.reuse, R3, RZ, 0x3c, !PT ;  /* 0x0000000304087212 */ /* 0x040fe400078e3cff */
[----:B------:R-:W-:Y:S02]  /*0cd0*/  LOP3.LUT R9, R4, R2, RZ, 0x3c, !PT ;  /* 0x0000000204097212 */ /* 0x000fe400078e3cff */
[----:B------:R-:W-:Y:S02]  /*0ce0*/  SHF.R.U32.HI R3, RZ, 0x1e, R0 ;  /* 0x0000001eff037819 */ /* 0x000fe40000011600 */
[----:B------:R-:W-:-:S02]  /*0cf0*/  ISETP.GE.AND P0, PT, R11, RZ, PT ;  /* 0x000000ff0b00720c */ /* 0x000fc40003f06270 */
[----:B------:R-:W1:Y:S01]  /*0d00*/  I2F.F64.S64 R8, R8 ;  /* 0x0000000800087312 */ /* 0x000e620000301c00 */
[----:B------:R-:W-:-:S05]  /*0d10*/  LEA.HI R14, R2, R3, RZ, 0x1 ;  /* 0x00000003020e7211 */ /* 0x000fca00078f08ff */
[----:B------:R-:W-:-:S04]  /*0d20*/  IMAD.MOV R0, RZ, RZ, -R14 ;  /* 0x000000ffff007224 */ /* 0x000fc800078e0a0e */
[----:B------:R-:W-:Y:S01]  /*0d30*/  @!P1 IMAD.MOV.U32 R14, RZ, RZ, R0 ;  /* 0x000000ffff0e9224 */ /* 0x000fe200078e0000 */
[----:B-1----:R-:W-:-:S10]  /*0d40*/  DMUL R16, R8, UR4 ;  /* 0x0000000408107c28 */ /* 0x002fd40008000000 */
[----:B------:R-:W1:Y:S02]  /*0d50*/  F2F.F32.F64 R16, R16 ;  /* 0x0000001000107310 */ /* 0x000e640000301000 */
[----:B01----:R-:W-:-:S07]  /*0d60*/  FSEL R13, -R16, R16, !P0 ;  /* 0x00000010100d7208 */ /* 0x003fce0004000100 */
.L_x_7:
[----:B------:R-:W-:Y:S01]  /*0d70*/  FMUL R4, R13, R13 ;  /* 0x0000000d0d047220 */ /* 0x000fe20000400000 */
[C---:B------:R-:W-:Y:S01]  /*0d80*/  LOP3.LUT R0, R14.reuse, 0x1, RZ, 0xc0, !PT ;  /* 0x000000010e007812 */ /* 0x040fe200078ec0ff */
[----:B------:R-:W-:Y:S01]  /*0d90*/  IMAD.MOV.U32 R3, RZ, RZ, 0x3d2aaabb ;  /* 0x3d2aaabbff037424 */ /* 0x000fe200078e00ff */
[----:B------:R-:W-:Y:S01]  /*0da0*/  LOP3.LUT P1, RZ, R14, 0x2, RZ, 0xc0, !PT ;  /* 0x000000020eff7812 */ /* 0x000fe2000782c0ff */
[----:B------:R-:W-:Y:S01]  /*0db0*/  FFMA R15, R4, R15, -0.0013887860113754868507 ;  /* 0xbab607ed040f7423 */ /* 0x000fe2000000000f */
[----:B------:R-:W-:Y:S01]  /*0dc0*/  ISETP.NE.U32.AND P0, PT, R0, 0x1, PT ;  /* 0x000000010000780c */ /* 0x000fe20003f05070 */
[----:B------:R-:W-:Y:S02]  /*0dd0*/  IMAD.MOV.U32 R6, RZ, RZ, 0x3effffff ;  /* 0x3effffffff067424 */ /* 0x000fe400078e00ff */
[----:B------:R-:W-:Y:S01]  /*0de0*/  FADD R7, R7, -1 ;  /* 0xbf80000007077421 */ /* 0x000fe20000000000 */
[----:B------:R-:W0:Y:S01]  /*0df0*/  LDCU UR4, c[0x0][0x390] ;  /* 0x00007200ff0477ac */ /* 0x000e220008000800 */
[----:B------:R-:W-:Y:S01]  /*0e00*/  FSEL R15, R15, -0.00019574658654164522886, !P0 ;  /* 0xb94d41530f0f7808 */ /* 0x000fe20004000000 */
[----:B------:R-:W-:Y:S01]  /*0e10*/  BSSY.RECONVERGENT B0, `(.L_x_9) ;  /* 0x0000020000007945 */ /* 0x000fe20003800200 */
[----:B------:R-:W-:-:S02]  /*0e20*/  FSEL R3, R3, 0.0083327032625675201416, !P0 ;  /* 0x3c0885e403037808 */ /* 0x000fc40004000000 */
[----:B------:R-:W-:Y:S02]  /*0e30*/  FSEL R6, -R6, -0.16666662693023681641, !P0 ;  /* 0xbe2aaaa806067808 */ /* 0x000fe40004000100 */
[----:B------:R-:W-:Y:S01]  /*0e40*/  FSEL R0, R13, 1, P0 ;  /* 0x3f8000000d007808 */ /* 0x000fe20000000000 */
[C---:B------:R-:W-:Y:S02]  /*0e50*/  FFMA R15, R4.reuse, R15, R3 ;  /* 0x0000000f040f7223 */ /* 0x040fe40000000003 */
[----:B------:R-:W1:Y:S02]  /*0e60*/  LDC.64 R2, c[0x0][0x388] ;  /* 0x0000e200ff027b82 */ /* 0x000e640000000a00 */
[C---:B------:R-:W-:Y:S01]  /*0e70*/  FFMA R6, R4.reuse, R15, R6 ;  /* 0x0000000f04067223 */ /* 0x040fe20000000006 */
[----:B------:R-:W-:-:S04]  /*0e80*/  FFMA R9, R4, R0, RZ ;  /* 0x0000000004097223 */ /* 0x000fc800000000ff */
[----:B------:R-:W-:Y:S01]  /*0e90*/  FFMA R0, R9, R6, R0 ;  /* 0x0000000609007223 */ /* 0x000fe20000000000 */
[----:B------:R-:W-:-:S03]  /*0ea0*/  FADD R9, R10, -1 ;  /* 0xbf8000000a097421 */ /* 0x000fc60000000000 */
[----:B------:R-:W-:-:S04]  /*0eb0*/  @P1 FADD R0, RZ, -R0 ;  /* 0x80000000ff001221 */ /* 0x000fc80000000000 */
[-C--:B------:R-:W-:Y:S01]  /*0ec0*/  FMUL R11, R7, R0.reuse ;  /* 0x00000000070b7220 */ /* 0x080fe20000400000 */
[----:B------:R-:W-:-:S03]  /*0ed0*/  FMUL R0, R9, R0 ;  /* 0x0000000009007220 */ /* 0x000fc60000400000 */
[C---:B------:R-:W-:Y:S01]  /*0ee0*/  FFMA R4, R12.reuse, R9, R11 ;  /* 0x000000090c047223 */ /* 0x040fe2000000000b */
[----:B------:R-:W-:Y:S01]  /*0ef0*/  FFMA R7, R12, R7, -R0 ;  /* 0x000000070c077223 */ /* 0x000fe20000000800 */
[----:B0-----:R-:W-:Y:S02]  /*0f00*/  FADD R0, RZ, -UR4 ;  /* 0x80000004ff007e21 */ /* 0x001fe40008000000 */
[----:B-1----:R-:W-:Y:S01]  /*0f10*/  FFMA R3, R4, 10, -R3 ;  /* 0x4120000004037823 */ /* 0x002fe20000000803 */
[----:B------:R-:W-:-:S03]  /*0f20*/  FFMA R2, R7, 10, -R2 ;  /* 0x4120000007027823 */ /* 0x000fc60000000802 */
[----:B------:R-:W-:-:S04]  /*0f30*/  FMUL R3, R3, R3 ;  /* 0x0000000303037220 */ /* 0x000fc80000400000 */
[----:B------:R-:W-:-:S04]  /*0f40*/  FFMA R3, R2, R2, R3 ;  /* 0x0000000202037223 */ /* 0x000fc80000000003 */
[----:B------:R-:W-:-:S04]  /*0f50*/  FFMA R3, R0, R0, R3 ;  /* 0x0000000000037223 */ /* 0x000fc80000000003 */
[----:B------:R0:W1:Y:S01]  /*0f60*/  MUFU.RSQ R2, R3 ;  /* 0x0000000300027308 */ /* 0x0000620000001400 */
[----:B------:R-:W-:-:S04]  /*0f70*/  IADD3 R0, PT, PT, R3, -0xd000000, RZ ;  /* 0xf300000003007810 */ /* 0x000fc80007ffe0ff */
[----:B------:R-:W-:-:S13]  /*0f80*/  ISETP.GT.U32.AND P0, PT, R0, 0x727fffff, PT ;  /* 0x727fffff0000780c */ /* 0x000fda0003f04070 */
[----:B01----:R-:W-:Y:S05]  /*0f90*/  @!P0 BRA `(.L_x_10) ;  /* 0x00000000000c8947 */ /* 0x003fea0003800000 */
[----:B------:R-:W-:-:S07]  /*0fa0*/  MOV R9, 0xfc0 ;  /* 0x00000fc000097802 */ /* 0x000fce0000000f00 */
[----:B------:R-:W-:Y:S05]  /*0fb0*/  CALL.REL.NOINC `($__internal_1_$__cuda_sm20_sqrt_rn_f32_slowpath) ;  /* 0x0000000400c07944 */ /* 0x000fea0003c00000 */
[----:B------:R-:W-:Y:S05]  /*0fc0*/  BRA `(.L_x_11) ;  /* 0x0000000000107947 */ /* 0x000fea0003800000 */
.L_x_10:
[----:B------:R-:W-:Y:S01]  /*0fd0*/  FMUL.FTZ R0, R3, R2 ;  /* 0x0000000203007220 */ /* 0x000fe20000410000 */
[----:B------:R-:W-:-:S03]  /*0fe0*/  FMUL.FTZ R2, R2, 0.5 ;  /* 0x3f00000002027820 */ /* 0x000fc60000410000 */
[----:B------:R-:W-:-:S04]  /*0ff0*/  FFMA R3, -R0, R0, R3 ;  /* 0x0000000000037223 */ /* 0x000fc80000000103 */
[----:B------:R-:W-:-:S07]  /*1000*/  FFMA R0, R3, R2, R0 ;  /* 0x0000000203007223 */ /* 0x000fce0000000000 */
.L_x_11:
[----:B------:R-:W-:Y:S05]  /*1010*/  BSYNC.RECONVERGENT B0 ;  /* 0x0000000000007941 */ /* 0x000fea0003800200 */
.L_x_9:
[----:B------:R-:W0:Y:S01]  /*1020*/  LDC R7, c[0x0][0x394] ;  /* 0x0000e500ff077b82 */ /* 0x000e220000000800 */
[----:B------:R-:W-:Y:S01]  /*1030*/  BSSY.RECONVERGENT B0, `(.L_x_12) ;  /* 0x0000011000007945 */ /* 0x000fe20003800200 */
[----:B0-----:R-:W0:Y:S01]  /*1040*/  MUFU.RCP R2, R7 ;  /* 0x0000000700027308 */ /* 0x001e220000001000 */
[----:B------:R-:W-:-:S04]  /*1050*/  FADD R0, R0, -R7 ;  /* 0x8000000700007221 */ /* 0x000fc80000000000 */
[----:B------:R-:W-:-:S05]  /*1060*/  FADD R0, -|R0|, R7 ;  /* 0x0000000700007221 */ /* 0x000fca0000000300 */
[----:B------:R-:W-:-:S04]  /*1070*/  FMNMX R0, RZ, R0, !PT ;  /* 0x00000000ff007209 */ /* 0x000fc80007800000 */
[----:B------:R-:W1:Y:S01]  /*1080*/  FCHK P0, R0, R7 ;  /* 0x0000000700007302 */ /* 0x000e620000000000 */
[----:B0-----:R-:W-:-:S04]  /*1090*/  FFMA R3, R2, -R7, 1 ;  /* 0x3f80000002037423 */ /* 0x001fc80000000807 */
[----:B------:R-:W-:-:S04]  /*10a0*/  FFMA R3, R2, R3, R2 ;  /* 0x0000000302037223 */ /* 0x000fc80000000002 */
[----:B------:R-:W-:-:S04]  /*10b0*/  FFMA R2, R0, R3, RZ ;  /* 0x0000000300027223 */ /* 0x000fc800000000ff */
[----:B------:R-:W-:-:S04]  /*10c0*/  FFMA R4, R2, -R7, R0 ;  /* 0x8000000702047223 */ /* 0x000fc80000000000 */
[----:B------:R-:W-:Y:S01]  /*10d0*/  FFMA R2, R3, R4, R2 ;  /* 0x0000000403027223 */ /* 0x000fe20000000002 */
[----:B-1----:R-:W-:Y:S06]  /*10e0*/  @!P0 BRA `(.L_x_13) ;  /* 0x0000000000148947 */ /* 0x002fec0003800000 */
[----:B------:R-:W0:Y:S01]  /*10f0*/  LDCU UR4, c[0x0][0x394] ;  /* 0x00007280ff0477ac */ /* 0x000e220008000800 */
[----:B------:R-:W-:Y:S01]  /*1100*/  MOV R4, 0x1130 ;  /* 0x0000113000047802 */ /* 0x000fe20000000f00 */
[----:B0-----:R-:W-:-:S07]  /*1110*/  IMAD.U32 R3, RZ, RZ, UR4 ;  /* 0x00000004ff037e24 */ /* 0x001fce000f8e00ff */
[----:B------:R-:W-:Y:S05]  /*1120*/  CALL.REL.NOINC `($__internal_2_$__cuda_sm3x_div_rn_noftz_f32_slowpath) ;  /* 0x0000000400c47944 */ /* 0x000fea0003c00000 */
[----:B------:R-:W-:-:S07]  /*1130*/  IMAD.MOV.U32 R2, RZ, RZ, R0 ;  /* 0x000000ffff027224 */ /* 0x000fce00078e0000 */
.L_x_13:
[----:B------:R-:W-:Y:S05]  /*1140*/  BSYNC.RECONVERGENT B0 ;  /* 0x0000000000007941 */ /* 0x000fea0003800200 */
.L_x_12:
[----:B------:R-:W0:Y:S01]  /*1150*/  LDCU.64 UR4, c[0x0][0x3a0] ;  /* 0x00007400ff0477ac */ /* 0x000e220008000a00 */
[----:B------:R-:W-:Y:S01]  /*1160*/  FMUL R0, R2, 255 ;  /* 0x437f000002007820 */ /* 0x000fe20000400000 */
[----:B------:R-:W-:-:S03]  /*1170*/  IMAD R3, R5, 0x3, RZ ;  /* 0x0000000305037824 */ /* 0x000fc600078e02ff */
[----:B------:R-:W1:Y:S02]  /*1180*/  F2I.U32.TRUNC.NTZ R5, R0 ;  /* 0x0000000000057305 */ /* 0x000e64000020f000 */
[----:B0-----:R-:W-:-:S04]  /*1190*/  IADD3 R2, P0, PT, R3, UR4, RZ ;  /* 0x0000000403027c10 */ /* 0x001fc8000ff1e0ff */
[----:B------:R-:W-:-:S05]  /*11a0*/  LEA.HI.X.SX32 R3, R3, UR5, 0x1, P0 ;  /* 0x0000000503037c11 */ /* 0x000fca00080f0eff */
[----:B-1----:R-:W-:Y:S04]  /*11b0*/  STG.E.U8 desc[UR6][R2.64], R5 ;  /* 0x0000000502007986 */ /* 0x002fe8000c101106 */
[----:B------:R-:W-:Y:S04]  /*11c0*/  STG.E.U8 desc[UR6][R2.64+0x1], R5 ;  /* 0x0000010502007986 */ /* 0x000fe8000c101106 */
[----:B------:R-:W-:Y:S01]  /*11d0*/  STG.E.U8 desc[UR6][R2.64+0x2], R5 ;  /* 0x0000020502007986 */ /* 0x000fe2000c101106 */
[----:B------:R-:W-:Y:S05]  /*11e0*/  EXIT ;  /* 0x000000000000794d */ /* 0x000fea0003800000 */
        .weak           $__internal_0_$__cuda_sm20_div_rn_f64_full
        .type           $__internal_0_$__cuda_sm20_div_rn_f64_full,@function
        .size           $__internal_0_$__cuda_sm20_div_rn_f64_full,($__internal_1_$__cuda_sm20_sqrt_rn_f32_slowpath - $__internal_0_$__cuda_sm20_div_rn_f64_full)
$__internal_0_$__cuda_sm20_div_rn_f64_full:
[----:B------:R-:W-:Y:S01]  /*11f0*/  IMAD.MOV.U32 R3, RZ, RZ, 0x3ff68000 ;  /* 0x3ff68000ff037424 */ /* 0x000fe200078e00ff */
[C---:B------:R-:W-:Y:S01]  /*1200*/  FSETP.GEU.AND P1, PT, |R9|.reuse, 1.469367938527859385e-39, PT ;  /* 0x001000000900780b */ /* 0x040fe20003f2e200 */
[----:B------:R-:W-:Y:S01]  /*1210*/  IMAD.MOV.U32 R2, RZ, RZ, 0x0 ;  /* 0x00000000ff027424 */ /* 0x000fe200078e00ff */
[----:B------:R-:W-:Y:S01]  /*1220*/  LOP3.LUT R4, R9, 0x7ff00000, RZ, 0xc0, !PT ;  /* 0x7ff0000009047812 */ /* 0x000fe200078ec0ff */
[----:B------:R-:W0:Y:S01]  /*1230*/  MUFU.RCP64H R13, R3 ;  /* 0x00000003000d7308 */ /* 0x000e220000001800 */
[----:B------:R-:W-:Y:S01]  /*1240*/  IMAD.MOV.U32 R12, RZ, RZ, 0x1 ;  /* 0x00000001ff0c7424 */ /* 0x000fe200078e00ff */
[----:B------:R-:W-:Y:S01]  /*1250*/  MOV R11, 0x1ca00000 ;  /* 0x1ca00000000b7802 */ /* 0x000fe20000000f00 */
[----:B------:R-:W-:Y:S01]  /*1260*/  IMAD.MOV.U32 R21, RZ, RZ, 0x40600000 ;  /* 0x40600000ff157424 */ /* 0x000fe200078e00ff */
[----:B------:R-:W-:Y:S01]  /*1270*/  ISETP.GE.U32.AND P0, PT, R4, 0x40600000, PT ;  /* 0x406000000400780c */ /* 0x000fe20003f06070 */
[----:B------:R-:W-:-:S03]  /*1280*/  IMAD.MOV.U32 R6, RZ, RZ, R4 ;  /* 0x000000ffff067224 */ /* 0x000fc600078e0004 */
[----:B------:R-:W-:Y:S02]  /*1290*/  SEL R11, R11, 0x63400000, !P0 ;  /* 0x634000000b0b7807 */ /* 0x000fe40004000000 */
[----:B------:R-:W-:Y:S01]  /*12a0*/  IADD3 R22, PT, PT, R21, -0x1, RZ ;  /* 0xffffffff15167810 */ /* 0x000fe20007ffe0ff */
[----:B0-----:R-:W-:-:S08]  /*12b0*/  DFMA R14, R12, -R2, 1 ;  /* 0x3ff000000c0e742b */ /* 0x001fd00000000802 */
[----:B------:R-:W-:-:S08]  /*12c0*/  DFMA R14, R14, R14, R14 ;  /* 0x0000000e0e0e722b */ /* 0x000fd0000000000e */
[----:B------:R-:W-:Y:S01]  /*12d0*/  DFMA R16, R12, R14, R12 ;  /* 0x0000000e0c10722b */ /* 0x000fe2000000000c */
[C-C-:B------:R-:W-:Y:S01]  /*12e0*/  @!P1 LOP3.LUT R14, R11.reuse, 0x80000000, R9.reuse, 0xf8, !PT ;  /* 0x800000000b0e9812 */ /* 0x140fe200078ef809 */
[----:B------:R-:W-:Y:S01]  /*12f0*/  IMAD.MOV.U32 R12, RZ, RZ, R8 ;  /* 0x000000ffff0c7224 */ /* 0x000fe200078e0008 */
[----:B------:R-:W-:Y:S02]  /*1300*/  LOP3.LUT R13, R11, 0x800fffff, R9, 0xf8, !PT ;  /* 0x800fffff0b0d7812 */ /* 0x000fe400078ef809 */
[----:B------:R-:W-:Y:S01]  /*1310*/  @!P1 LOP3.LUT R15, R14, 0x100000, RZ, 0xfc, !PT ;  /* 0x001000000e0f9812 */ /* 0x000fe200078efcff */
[----:B------:R-:W-:Y:S02]  /*1320*/  @!P1 IMAD.MOV.U32 R14, RZ, RZ, RZ ;  /* 0x000000ffff0e9224 */ /* 0x000fe400078e00ff */
[----:B------:R-:W-:-:S04]  /*1330*/  DFMA R18, R16, -R2, 1 ;  /* 0x3ff000001012742b */ /* 0x000fc80000000802 */
[----:B------:R-:W-:-:S04]  /*1340*/  @!P1 DFMA R12, R12, 2, -R14 ;  /* 0x400000000c0c982b */ /* 0x000fc8000000080e */
[----:B------:R-:W-:-:S06]  /*1350*/  DFMA R14, R16, R18, R16 ;  /* 0x00000012100e722b */ /* 0x000fcc0000000010 */
[----:B------:R-:W-:Y:S02]  /*1360*/  @!P1 LOP3.LUT R6, R13, 0x7ff00000, RZ, 0xc0, !PT ;  /* 0x7ff000000d069812 */ /* 0x000fe400078ec0ff */
[----:B------:R-:W-:-:S03]  /*1370*/  DMUL R16, R14, R12 ;  /* 0x0000000c0e107228 */ /* 0x000fc60000000000 */
[----:B------:R-:W-:-:S05]  /*1380*/  VIADD R20, R6, 0xffffffff ;  /* 0xffffffff06147836 */ /* 0x000fca0000000000 */
[----:B------:R-:W-:Y:S01]  /*1390*/  DFMA R18, R16, -R2, R12 ;  /* 0x800000021012722b */ /* 0x000fe2000000000c */
[----:B------:R-:W-:-:S04]  /*13a0*/  ISETP.GT.U32.AND P0, PT, R20, 0x7feffffe, PT ;  /* 0x7feffffe1400780c */ /* 0x000fc80003f04070 */
[----:B------:R-:W-:-:S03]  /*13b0*/  ISETP.GT.U32.OR P0, PT, R22, 0x7feffffe, P0 ;  /* 0x7feffffe1600780c */ /* 0x000fc60000704470 */
[----:B------:R-:W-:-:S10]  /*13c0*/  DFMA R14, R14, R18, R16 ;  /* 0x000000120e0e722b */ /* 0x000fd40000000010 */
[----:B------:R-:W-:Y:S05]  /*13d0*/  @P0 BRA `(.L_x_14) ;  /* 0x0000000000680947 */ /* 0x000fea0003800000 */
[----:B------:R-:W-:Y:S02]  /*13e0*/  IMAD.MOV.U32 R9, RZ, RZ, 0x40600000 ;  /* 0x40600000ff097424 */ /* 0x000fe400078e00ff */
[----:B------:R-:W-:-:S03]  /*13f0*/  IMAD.MOV.U32 R8, RZ, RZ, RZ ;  /* 0x000000ffff087224 */ /* 0x000fc600078e00ff */
[----:B------:R-:W-:-:S04]  /*1400*/  VIADDMNMX R4, R4, -R9, 0xb9600000, !PT ;  /* 0xb960000004047446 */ /* 0x000fc80007800909 */
[----:B------:R-:W-:-:S05]  /*1410*/  VIMNMX R4, PT, PT, R4, 0x46a00000, PT ;  /* 0x46a0000004047848 */ /* 0x000fca0003fe0100 */
[----:B------:R-:W-:-:S04]  /*1420*/  IMAD.IADD R4, R4, 0x1, -R11 ;  /* 0x0000000104047824 */ /* 0x000fc800078e0a0b */
[----:B------:R-:W-:-:S06]  /*1430*/  VIADD R9, R4, 0x7fe00000 ;  /* 0x7fe0000004097836 */ /* 0x000fcc0000000000 */
[----:B------:R-:W-:-:S10]  /*1440*/  DMUL R16, R14, R8 ;  /* 0x000000080e107228 */ /* 0x000fd40000000000 */
[----:B------:R-:W-:-:S13]  /*1450*/  FSETP.GTU.AND P0, PT, |R17|, 1.469367938527859385e-39, PT ;  /* 0x001000001100780b */ /* 0x000fda0003f0c200 */
[----:B------:R-:W-:Y:S05]  /*1460*/  @P0 BRA `(.L_x_15) ;  /* 0x0000000000880947 */ /* 0x000fea0003800000 */
[----:B------:R-:W-:Y:S01]  /*1470*/  DFMA R2, R14, -R2, R12 ;  /* 0x800000020e02722b */ /* 0x000fe2000000000c */
[----:B------:R-:W-:-:S09]  /*1480*/  IMAD.MOV.U32 R8, RZ, RZ, RZ ;  /* 0x000000ffff087224 */ /* 0x000fd200078e00ff */
[C---:B------:R-:W-:Y:S02]  /*1490*/  FSETP.NEU.AND P0, PT, R3.reuse, RZ, PT ;  /* 0x000000ff0300720b */ /* 0x040fe40003f0d000 */
[----:B------:R-:W-:-:S04]  /*14a0*/  LOP3.LUT R2, R3, 0x40668000, RZ, 0x3c, !PT ;  /* 0x4066800003027812 */ /* 0x000fc800078e3cff */
[----:B------:R-:W-:-:S04]  /*14b0*/  LOP3.LUT R11, R2, 0x80000000, RZ, 0xc0, !PT ;  /* 0x80000000020b7812 */ /* 0x000fc800078ec0ff */
[----:B------:R-:W-:-:S03]  /*14c0*/  LOP3.LUT R9, R11, R9, RZ, 0xfc, !PT ;  /* 0x000000090b097212 */ /* 0x000fc600078efcff */
[----:B------:R-:W-:Y:S05]  /*14d0*/  @!P0 BRA `(.L_x_15) ;  /* 0x00000000006c8947 */ /* 0x000fea0003800000 */
[----:B------:R-:W-:Y:S01]  /*14e0*/  IADD3 R3, PT, PT, -R4, RZ, RZ ;  /* 0x000000ff04037210 */ /* 0x000fe20007ffe1ff */
[----:B------:R-:W-:Y:S01]  /*14f0*/  IMAD.MOV.U32 R2, RZ, RZ, RZ ;  /* 0x000000ffff027224 */ /* 0x000fe200078e00ff */
[----:B------:R-:W-:-:S05]  /*1500*/  DMUL.RP R8, R14, R8 ;  /* 0x000000080e087228 */ /* 0x000fca0000008000 */
[----:B------:R-:W-:-:S05]  /*1510*/  DFMA R2, R16, -R2, R14 ;  /* 0x800000021002722b */ /* 0x000fca000000000e */
[----:B------:R-:W-:Y:S02]  /*1520*/  LOP3.LUT R11, R9, R11, RZ, 0x3c, !PT ;  /* 0x0000000b090b7212 */ /* 0x000fe400078e3cff */
[----:B------:R-:W-:-:S04]  /*1530*/  IADD3 R2, PT, PT, -R4, -0x43300000, RZ ;  /* 0xbcd0000004027810 */ /* 0x000fc80007ffe1ff */
[----:B------:R-:W-:-:S04]  /*1540*/  FSETP.NEU.AND P0, PT, |R3|, R2, PT ;  /* 0x000000020300720b */ /* 0x000fc80003f0d200 */
[----:B------:R-:W-:Y:S02]  /*1550*/  FSEL R16, R8, R16, !P0 ;  /* 0x0000001008107208 */ /* 0x000fe40004000000 */
[----:B------:R-:W-:Y:S01]  /*1560*/  FSEL R17, R11, R17, !P0 ;  /* 0x000000110b117208 */ /* 0x000fe20004000000 */
[----:B------:R-:W-:Y:S06]  /*1570*/  BRA `(.L_x_15) ;  /* 0x0000000000447947 */ /* 0x000fec0003800000 */
.L_x_14:
[----:B------:R-:W-:-:S14]  /*1580*/  DSETP.NAN.AND P0, PT, R8, R8, PT ;  /* 0x000000080800722a */ /* 0x000fdc0003f08000 */
[----:B------:R-:W-:Y:S05]  /*1590*/  @P0 BRA `(.L_x_16) ;  /* 0x0000000000340947 */ /* 0x000fea0003800000 */
[----:B------:R-:W-:Y:S01]  /*15a0*/  ISETP.NE.AND P0, PT, R6, R21, PT ;  /* 0x000000150600720c */ /* 0x000fe20003f05270 */
[----:B------:R-:W-:Y:S02]  /*15b0*/  IMAD.MOV.U32 R16, RZ, RZ, 0x0 ;  /* 0x00000000ff107424 */ /* 0x000fe400078e00ff */
[----:B------:R-:W-:-:S10]  /*15c0*/  IMAD.MOV.U32 R17, RZ, RZ, -0x80000 ;  /* 0xfff80000ff117424 */ /* 0x000fd400078e00ff */
[----:B------:R-:W-:Y:S05]  /*15d0*/  @!P0 BRA `(.L_x_15) ;  /* 0x00000000002c8947 */ /* 0x000fea0003800000 */
[----:B------:R-:W-:Y:S02]  /*15e0*/  ISETP.NE.AND P0, PT, R6, 0x7ff00000, PT ;  /* 0x7ff000000600780c */ /* 0x000fe40003f05270 */
[----:B------:R-:W-:Y:S02]  /*15f0*/  LOP3.LUT R8, R9, 0x40668000, RZ, 0x3c, !PT ;  /* 0x4066800009087812 */ /* 0x000fe400078e3cff */
[----:B------:R-:W-:Y:S02]  /*1600*/  ISETP.EQ.OR P0, PT, R21, RZ, !P0 ;  /* 0x000000ff1500720c */ /* 0x000fe40004702670 */
[----:B------:R-:W-:-:S11]  /*1610*/  LOP3.LUT R17, R8, 0x80000000, RZ, 0xc0, !PT ;  /* 0x8000000008117812 */ /* 0x000fd600078ec0ff */
[----:B------:R-:W-:Y:S01]  /*1620*/  @P0 LOP3.LUT R2, R17, 0x7ff00000, RZ, 0xfc, !PT ;  /* 0x7ff0000011020812 */ /* 0x000fe200078efcff */
[----:B------:R-:W-:Y:S02]  /*1630*/  @!P0 IMAD.MOV.U32 R16, RZ, RZ, RZ ;  /* 0x000000ffff108224 */ /* 0x000fe400078e00ff */
[----:B------:R-:W-:Y:S01]  /*1640*/  @P0 IMAD.MOV.U32 R16, RZ, RZ, RZ ;  /* 0x000000ffff100224 */ /* 0x000fe200078e00ff */
[----:B------:R-:W-:Y:S01]  /*1650*/  @P0 MOV R17, R2 ;  /* 0x0000000200110202 */ /* 0x000fe20000000f00 */
[----:B------:R-:W-:Y:S06]  /*1660*/  BRA `(.L_x_15) ;  /* 0x0000000000087947 */ /* 0x000fec0003800000 */
.L_x_16:
[----:B------:R-:W-:Y:S01]  /*1670*/  LOP3.LUT R17, R9, 0x80000, RZ, 0xfc, !PT ;  /* 0x0008000009117812 */ /* 0x000fe200078efcff */
[----:B------:R-:W-:-:S07]  /*1680*/  IMAD.MOV.U32 R16, RZ, RZ, R8 ;  /* 0x000000ffff107224 */ /* 0x000fce00078e0008 */
.L_x_15:
[----:B------:R-:W-:Y:S02]  /*1690*/  IMAD.MOV.U32 R2, RZ, RZ, R0 ;  /* 0x000000ffff027224 */ /* 0x000fe400078e0000 */
[----:B------:R-:W-:-:S04]  /*16a0*/  IMAD.MOV.U32 R3, RZ, RZ, 0x0 ;  /* 0x00000000ff037424 */ /* 0x000fc800078e00ff */
[----:B------:R-:W-:Y:S05]  /*16b0*/  RET.REL.NODEC R2 `(computeDepthMap) ;  /* 0xffffffe802507950 */ /* 0x000fea0003c3ffff */
        .weak           $__internal_1_$__cuda_sm20_sqrt_rn_f32_slowpath
        .type           $__internal_1_$__cuda_sm20_sqrt_rn_f32_slowpath,@function
        .size           $__internal_1_$__cuda_sm20_sqrt_rn_f32_slowpath,($__internal_2_$__cuda_sm3x_div_rn_noftz_f32_slowpath - $__internal_1_$__cuda_sm20_sqrt_rn_f32_slowpath)
$__internal_1_$__cuda_sm20_sqrt_rn_f32_slowpath:
[----:B------:R-:W-:-:S13]  /*16c0*/  LOP3.LUT P0, RZ, R3, 0x7fffffff, RZ, 0xc0, !PT ;  /* 0x7fffffff03ff7812 */ /* 0x000fda000780c0ff */
[----:B------:R-:W-:Y:S01]  /*16d0*/  @!P0 IMAD.MOV.U32 R2, RZ, RZ, R3 ;  /* 0x000000ffff028224 */ /* 0x000fe200078e0003 */
[----:B------:R-:W-:Y:S06]  /*16e0*/  @!P0 BRA `(.L_x_17) ;  /* 0x0000000000448947 */ /* 0x000fec0003800000 */
[----:B------:R-:W-:Y:S01]  /*16f0*/  FSETP.GEU.FTZ.AND P0, PT, R3, RZ, PT ;  /* 0x000000ff0300720b */ /* 0x000fe20003f1e000 */
[----:B------:R-:W-:-:S12]  /*1700*/  IMAD.MOV.U32 R0, RZ, RZ, R3 ;  /* 0x000000ffff007224 */ /* 0x000fd800078e0003 */
[----:B------:R-:W-:Y:S01]  /*1710*/  @!P0 MOV R2, 0x7fffffff ;  /* 0x7fffffff00028802 */ /* 0x000fe20000000f00 */
[----:B------:R-:W-:Y:S06]  /*1720*/  @!P0 BRA `(.L_x_17) ;  /* 0x0000000000348947 */ /* 0x000fec0003800000 */
[----:B------:R-:W-:-:S13]  /*1730*/  FSETP.GTU.FTZ.AND P0, PT, |R0|, +INF , PT ;  /* 0x7f8000000000780b */ /* 0x000fda0003f1c200 */
[----:B------:R-:W-:Y:S01]  /*1740*/  @P0 FADD.FTZ R2, R0, 1 ;  /* 0x3f80000000020421 */ /* 0x000fe20000010000 */
[----:B------:R-:W-:Y:S06]  /*1750*/  @P0 BRA `(.L_x_17) ;  /* 0x0000000000280947 */ /* 0x000fec0003800000 */
[----:B------:R-:W-:-:S13]  /*1760*/  FSETP.NEU.FTZ.AND P0, PT, |R0|, +INF , PT ;  /* 0x7f8000000000780b */ /* 0x000fda0003f1d200 */
[----:B------:R-:W-:-:S04]  /*1770*/  @P0 FFMA R3, R0, 1.84467440737095516160e+19, RZ ;  /* 0x5f80000000030823 */ /* 0x000fc800000000ff */
[----:B------:R-:W0:Y:S02]  /*1780*/  @P0 MUFU.RSQ R2, R3 ;  /* 0x0000000300020308 */ /* 0x000e240000001400 */
[----:B0-----:R-:W-:Y:S01]  /*1790*/  @P0 FMUL.FTZ R4, R3, R2 ;  /* 0x0000000203040220 */ /* 0x001fe20000410000 */
[----:B------:R-:W-:Y:S01]  /*17a0*/  @P0 FMUL.FTZ R8, R2, 0.5 ;  /* 0x3f00000002080820 */ /* 0x000fe20000410000 */
[----:B------:R-:W-:Y:S02]  /*17b0*/  @!P0 IMAD.MOV.U32 R2, RZ, RZ, R0 ;  /* 0x000000ffff028224 */ /* 0x000fe400078e0000 */
[----:B------:R-:W-:-:S04]  /*17c0*/  @P0 FADD.FTZ R6, -R4, -RZ ;  /* 0x800000ff04060221 */ /* 0x000fc80000010100 */
[----:B------:R-:W-:-:S04]  /*17d0*/  @P0 FFMA R7, R4, R6, R3 ;  /* 0x0000000604070223 */ /* 0x000fc80000000003 */
[----:B------:R-:W-:-:S04]  /*17e0*/  @P0 FFMA R7, R7, R8, R4 ;  /* 0x0000000807070223 */ /* 0x000fc80000000004 */
[----:B------:R-:W-:-:S07]  /*17f0*/  @P0 FMUL.FTZ R2, R7, 2.3283064365386962891e-10 ;  /* 0x2f80000007020820 */ /* 0x000fce0000410000 */
.L_x_17:
[----:B------:R-:W-:Y:S02]  /*1800*/  IMAD.MOV.U32 R0, RZ, RZ, R2 ;  /* 0x000000ffff007224 */ /* 0x000fe400078e0002 */
[----:B------:R-:W-:Y:S02]  /*1810*/  IMAD.MOV.U32 R2, RZ, RZ, R9 ;  /* 0x000000ffff027224 */ /* 0x000fe400078e0009 */
[----:B------:R-:W-:-:S04]  /*1820*/  IMAD.MOV.U32 R3, RZ, RZ, 0x0 ;  /* 0x00000000ff037424 */ /* 0x000fc800078e00ff */
[----:B------:R-:W-:Y:S05]  /*1830*/  RET.REL.NODEC R2 `(computeDepthMap) ;  /* 0xffffffe402f07950 */ /* 0x000fea0003c3ffff */
        .weak           $__internal_2_$__cuda_sm3x_div_rn_noftz_f32_slowpath
        .type           $__internal_2_$__cuda_sm3x_div_rn_noftz_f32_slowpath,@function
        .size           $__internal_2_$__cuda_sm3x_div_rn_noftz_f32_slowpath,(.L_x_32 - $__internal_2_$__cuda_sm3x_div_rn_noftz_f32_slowpath)
$__internal_2_$__cuda_sm3x_div_rn_noftz_f32_slowpath:
[----:B------:R-:W-:Y:S01]  /*1840*/  SHF.R.U32.HI R8, RZ, 0x17, R3 ;  /* 0x00000017ff087819 */ /* 0x000fe20000011603 */
[----:B------:R-:W-:Y:S01]  /*1850*/  BSSY.RECONVERGENT B1, `(.L_x_18) ;  /* 0x0000062000017945 */ /* 0x000fe20003800200 */
[----:B------:R-:W-:Y:S02]  /*1860*/  SHF.R.U32.HI R6, RZ, 0x17, R0 ;  /* 0x00000017ff067819 */ /* 0x000fe40000011600 */
[----:B------:R-:W-:Y:S02]  /*1870*/  LOP3.LUT R12, R8, 0xff, RZ, 0xc0, !PT ;  /* 0x000000ff080c7812 */ /* 0x000fe400078ec0ff */
[----:B------:R-:W-:-:S03]  /*1880*/  LOP3.LUT R10, R6, 0xff, RZ, 0xc0, !PT ;  /* 0x000000ff060a7812 */ /* 0x000fc600078ec0ff */
[----:B------:R-:W-:Y:S01]  /*1890*/  VIADD R9, R12, 0xffffffff ;  /* 0xffffffff0c097836 */ /* 0x000fe20000000000 */
[----:B------:R-:W-:-:S04]  /*18a0*/  IADD3 R8, PT, PT, R10, -0x1, RZ ;  /* 0xffffffff0a087810 */ /* 0x000fc80007ffe0ff */
[----:B------:R-:W-:-:S04]  /*18b0*/  ISETP.GT.U32.AND P0, PT, R9, 0xfd, PT ;  /* 0x000000fd0900780c */ /* 0x000fc80003f04070 */
[----:B------:R-:W-:-:S13]  /*18c0*/  ISETP.GT.U32.OR P0, PT, R8, 0xfd, P0 ;  /* 0x000000fd0800780c */ /* 0x000fda0000704470 */
[----:B------:R-:W-:Y:S01]  /*18d0*/  @!P0 IMAD.MOV.U32 R6, RZ, RZ, RZ ;  /* 0x000000ffff068224 */ /* 0x000fe200078e00ff */
[----:B------:R-:W-:Y:S06]  /*18e0*/  @!P0 BRA `(.L_x_19) ;  /* 0x00000000005c8947 */ /* 0x000fec0003800000 */
[----:B------:R-:W-:Y:S02]  /*18f0*/  FSETP.GTU.FTZ.AND P0, PT, |R0|, +INF , PT ;  /* 0x7f8000000000780b */ /* 0x000fe40003f1c200 */
[----:B------:R-:W-:-:S04]  /*1900*/  FSETP.GTU.FTZ.AND P1, PT, |R3|, +INF , PT ;  /* 0x7f8000000300780b */ /* 0x000fc80003f3c200 */
[----:B------:R-:W-:-:S13]  /*1910*/  PLOP3.LUT P0, PT, P0, P1, PT, 0xf8, 0x8f ;  /* 0x00000000008f781c */ /* 0x000fda0000703f70 */
[----:B------:R-:W-:Y:S05]  /*1920*/  @P0 BRA `(.L_x_20) ;  /* 0x00000004004c0947 */ /* 0x000fea0003800000 */
[----:B------:R-:W-:-:S13]  /*1930*/  LOP3.LUT P0, RZ, R3, 0x7fffffff, R0, 0xc8, !PT ;  /* 0x7fffffff03ff7812 */ /* 0x000fda000780c800 */
[----:B------:R-:W-:Y:S05]  /*1940*/  @!P0 BRA `(.L_x_21) ;  /* 0x00000004003c8947 */ /* 0x000fea0003800000 */
[C---:B------:R-:W-:Y:S02]  /*1950*/  FSETP.NEU.FTZ.AND P2, PT, |R0|.reuse, +INF , PT ;  /* 0x7f8000000000780b */ /* 0x040fe40003f5d200 */
[----:B------:R-:W-:Y:S02]  /*1960*/  FSETP.NEU.FTZ.AND P1, PT, |R3|, +INF , PT ;  /* 0x7f8000000300780b */ /* 0x000fe40003f3d200 */
[----:B------:R-:W-:-:S11]  /*1970*/  FSETP.NEU.FTZ.AND P0, PT, |R0|, +INF , PT ;  /* 0x7f8000000000780b */ /* 0x000fd60003f1d200 */
[----:B------:R-:W-:Y:S05]  /*1980*/  @!P1 BRA !P2, `(.L_x_21) ;  /* 0x00000004002c9947 */ /* 0x000fea0005000000 */
[----:B------:R-:W-:-:S04]  /*1990*/  LOP3.LUT P2, RZ, R0, 0x7fffffff, RZ, 0xc0, !PT ;  /* 0x7fffffff00ff7812 */ /* 0x000fc8000784c0ff */
[----:B------:R-:W-:-:S13]  /*19a0*/  PLOP3.LUT P1, PT, P1, P2, PT, 0x2f, 0xf2 ;  /* 0x0000000000f2781c */ /* 0x000fda0000f24577 */
[----:B------:R-:W-:Y:S05]  /*19b0*/  @P1 BRA `(.L_x_22) ;  /* 0x0000000400181947 */ /* 0x000fea0003800000 */
[----:B------:R-:W-:-:S04]  /*19c0*/  LOP3.LUT P1, RZ, R3, 0x7fffffff, RZ, 0xc0, !PT ;  /* 0x7fffffff03ff7812 */ /* 0x000fc8000782c0ff */
[----:B------:R-:W-:-:S13]  /*19d0*/  PLOP3.LUT P0, PT, P0, P1, PT, 0x2f, 0xf2 ;  /* 0x0000000000f2781c */ /* 0x000fda0000702577 */
[----:B------:R-:W-:Y:S05]  /*19e0*/  @P0 BRA `(.L_x_23) ;  /* 0x0000000400000947 */ /* 0x000fea0003800000 */
[----:B------:R-:W-:Y:S02]  /*19f0*/  ISETP.GE.AND P0, PT, R8, RZ, PT ;  /* 0x000000ff0800720c */ /* 0x000fe40003f06270 */
[----:B------:R-:W-:-:S11]  /*1a00*/  ISETP.GE.AND P1, PT, R9, RZ, PT ;  /* 0x000000ff0900720c */ /* 0x000fd60003f26270 */
[----:B------:R-:W-:Y:S02]  /*1a10*/  @P0 IMAD.MOV.U32 R6, RZ, RZ, RZ ;  /* 0x000000ffff060224 */ /* 0x000fe400078e00ff */
[----:B------:R-:W-:Y:S01]  /*1a20*/  @!P0 FFMA R0, R0, 1.84467440737095516160e+19, RZ ;  /* 0x5f80000000008823 */ /* 0x000fe200000000ff */
[----:B------:R-:W-:Y:S02]  /*1a30*/  @!P0 IMAD.MOV.U32 R6, RZ, RZ, -0x40 ;  /* 0xffffffc0ff068424 */ /* 0x000fe400078e00ff */
[----:B------:R-:W-:Y:S02]  /*1a40*/  @!P1 FFMA R3, R3, 1.84467440737095516160e+19, RZ ;  /* 0x5f80000003039823 */ /* 0x000fe400000000ff */
[----:B------:R-:W-:-:S07]  /*1a50*/  @!P1 VIADD R6, R6, 0x40 ;  /* 0x0000004006069836 */ /* 0x000fce0000000000 */
.L_x_19:
[----:B------:R-:W-:Y:S01]  /*1a60*/  LEA R8, R12, 0xc0800000, 0x17 ;  /* 0xc08000000c087811 */ /* 0x000fe200078eb8ff */
[----:B------:R-:W-:Y:S04]  /*1a70*/  BSSY.RECONVERGENT B2, `(.L_x_24) ;  /* 0x0000036000027945 */ /* 0x000fe80003800200 */
[----:B------:R-:W-:Y:S01]  /*1a80*/  IMAD.IADD R8, R3, 0x1, -R8 ;  /* 0x0000000103087824 */ /* 0x000fe200078e0a08 */
[----:B------:R-:W-:-:S03]  /*1a90*/  IADD3 R3, PT, PT, R10, -0x7f, RZ ;  /* 0xffffff810a037810 */ /* 0x000fc60007ffe0ff */
[----:B------:R-:W0:Y:S01]  /*1aa0*/  MUFU.RCP R9, R8 ;  /* 0x0000000800097308 */ /* 0x000e220000001000 */
[----:B------:R-:W-:Y:S01]  /*1ab0*/  FADD.FTZ R11, -R8, -RZ ;  /* 0x800000ff080b7221 */ /* 0x000fe20000010100 */
[----:B------:R-:W-:-:S03]  /*1ac0*/  IMAD R0, R3, -0x800000, R0 ;  /* 0xff80000003007824 */ /* 0x000fc600078e0200 */
[----:B0-----:R-:W-:-:S04]  /*1ad0*/  FFMA R10, R9, R11, 1 ;  /* 0x3f800000090a7423 */ /* 0x001fc8000000000b */
[----:B------:R-:W-:-:S04]  /*1ae0*/  FFMA R14, R9, R10, R9 ;  /* 0x0000000a090e7223 */ /* 0x000fc80000000009 */
[----:B------:R-:W-:-:S04]  /*1af0*/  FFMA R9, R0, R14, RZ ;  /* 0x0000000e00097223 */ /* 0x000fc800000000ff */
[----:B------:R-:W-:-:S04]  /*1b00*/  FFMA R10, R11, R9, R0 ;  /* 0x000000090b0a7223 */ /* 0x000fc80000000000 */
[----:B------:R-:W-:Y:S01]  /*1b10*/  FFMA R13, R14, R10, R9 ;  /* 0x0000000a0e0d7223 */ /* 0x000fe20000000009 */
[----:B------:R-:W-:-:S03]  /*1b20*/  IADD3 R9, PT, PT, R3, 0x7f, -R12 ;  /* 0x0000007f03097810 */ /* 0x000fc60007ffe80c */
[----:B------:R-:W-:Y:S02]  /*1b30*/  FFMA R10, R11, R13, R0 ;  /* 0x0000000d0b0a7223 */ /* 0x000fe40000000000 */
[----:B------:R-:W-:Y:S02]  /*1b40*/  IMAD.IADD R9, R9, 0x1, R6 ;  /* 0x0000000109097824 */ /* 0x000fe400078e0206 */
[----:B------:R-:W-:-:S05]  /*1b50*/  FFMA R0, R14, R10, R13 ;  /* 0x0000000a0e007223 */ /* 0x000fca000000000d */
[----:B------:R-:W-:-:S04]  /*1b60*/  SHF.R.U32.HI R3, RZ, 0x17, R0 ;  /* 0x00000017ff037819 */ /* 0x000fc80000011600 */
[----:B------:R-:W-:-:S05]  /*1b70*/  LOP3.LUT R3, R3, 0xff, RZ, 0xc0, !PT ;  /* 0x000000ff03037812 */ /* 0x000fca00078ec0ff */
[----:B------:R-:W-:-:S04]  /*1b80*/  IMAD.IADD R11, R3, 0x1, R9 ;  /* 0x00000001030b7824 */ /* 0x000fc800078e0209 */
[----:B------:R-:W-:-:S05]  /*1b90*/  VIADD R3, R11, 0xffffffff ;  /* 0xffffffff0b037836 */ /* 0x000fca0000000000 */
[----:B------:R-:W-:-:S13]  /*1ba0*/  ISETP.GE.U32.AND P0, PT, R3, 0xfe, PT ;  /* 0x000000fe0300780c */ /* 0x000fda0003f06070 */
[----:B------:R-:W-:Y:S05]  /*1bb0*/  @!P0 BRA `(.L_x_25) ;  /* 0x0000000000808947 */ /* 0x000fea0003800000 */
[----:B------:R-:W-:-:S13]  /*1bc0*/  ISETP.GT.AND P0, PT, R11, 0xfe, PT ;  /* 0x000000fe0b00780c */ /* 0x000fda0003f04270 */
[----:B------:R-:W-:Y:S05]  /*1bd0*/  @P0 BRA `(.L_x_26) ;  /* 0x00000000006c0947 */ /* 0x000fea0003800000 */
[----:B------:R-:W-:-:S13]  /*1be0*/  ISETP.GE.AND P0, PT, R11, 0x1, PT ;  /* 0x000000010b00780c */ /* 0x000fda0003f06270 */
[----:B------:R-:W-:Y:S05]  /*1bf0*/  @P0 BRA `(.L_x_27) ;  /* 0x0000000000740947 */ /* 0x000fea0003800000 */
[----:B------:R-:W-:Y:S02]  /*1c00*/  ISETP.GE.AND P0, PT, R11, -0x18, PT ;  /* 0xffffffe80b00780c */ /* 0x000fe40003f06270 */
[----:B------:R-:W-:-:S11]  /*1c10*/  LOP3.LUT R0, R0, 0x80000000, RZ, 0xc0, !PT ;  /* 0x8000000000007812 */ /* 0x000fd600078ec0ff */
[----:B------:R-:W-:Y:S05]  /*1c20*/  @!P0 BRA `(.L_x_27) ;  /* 0x0000000000688947 */ /* 0x000fea0003800000 */
[CCC-:B------:R-:W-:Y:S01]  /*1c30*/  FFMA.RZ R3, R14.reuse, R10.reuse, R13.reuse ;  /* 0x0000000a0e037223 */ /* 0x1c0fe2000000c00d */
[C---:B------:R-:W-:Y:S02]  /*1c40*/  VIADD R9, R11.reuse, 0x20 ;  /* 0x000000200b097836 */ /* 0x040fe40000000000 */
[CCC-:B------:R-:W-:Y:S01]  /*1c50*/  FFMA.RM R6, R14.reuse, R10.reuse, R13.reuse ;  /* 0x0000000a0e067223 */ /* 0x1c0fe2000000400d */
[----:B------:R-:W-:Y:S02]  /*1c60*/  ISETP.NE.AND P2, PT, R11, RZ, PT ;  /* 0x000000ff0b00720c */ /* 0x000fe40003f45270 */
[----:B------:R-:W-:Y:S01]  /*1c70*/  LOP3.LUT R8, R3, 0x7fffff, RZ, 0xc0, !PT ;  /* 0x007fffff03087812 */ /* 0x000fe200078ec0ff */
[----:B------:R-:W-:Y:S01]  /*1c80*/  FFMA.RP R3, R14, R10, R13 ;  /* 0x0000000a0e037223 */ /* 0x000fe2000000800d */
[----:B------:R-:W-:Y:S01]  /*1c90*/  IMAD.MOV R10, RZ, RZ, -R11 ;  /* 0x000000ffff0a7224 */ /* 0x000fe200078e0a0b */
[----:B------:R-:W-:Y:S02]  /*1ca0*/  ISETP.NE.AND P1, PT, R11, RZ, PT ;  /* 0x000000ff0b00720c */ /* 0x000fe40003f25270 */
[----:B------:R-:W-:-:S02]  /*1cb0*/  LOP3.LUT R8, R8, 0x800000, RZ, 0xfc, !PT ;  /* 0x0080000008087812 */ /* 0x000fc400078efcff */
[----:B------:R-:W-:Y:S02]  /*1cc0*/  FSETP.NEU.FTZ.AND P0, PT, R3, R6, PT ;  /* 0x000000060300720b */ /* 0x000fe40003f1d000 */
[----:B------:R-:W-:Y:S02]  /*1cd0*/  SHF.L.U32 R9, R8, R9, RZ ;  /* 0x0000000908097219 */ /* 0x000fe400000006ff */
[----:B------:R-:W-:Y:S02]  /*1ce0*/  SEL R3, R10, RZ, P2 ;  /* 0x000000ff0a037207 */ /* 0x000fe40001000000 */
[----:B------:R-:W-:Y:S02]  /*1cf0*/  ISETP.NE.AND P1, PT, R9, RZ, P1 ;  /* 0x000000ff0900720c */ /* 0x000fe40000f25270 */
[----:B------:R-:W-:Y:S02]  /*1d00*/  SHF.R.U32.HI R3, RZ, R3, R8 ;  /* 0x00000003ff037219 */ /* 0x000fe40000011608 */
[----:B------:R-:W-:-:S02]  /*1d10*/  PLOP3.LUT P0, PT, P0, P1, PT, 0xf8, 0x8f ;  /* 0x00000000008f781c */ /* 0x000fc40000703f70 */
[----:B------:R-:W-:Y:S02]  /*1d20*/  SHF.R.U32.HI R9, RZ, 0x1, R3 ;  /* 0x00000001ff097819 */ /* 0x000fe40000011603 */
[----:B------:R-:W-:-:S04]  /*1d30*/  SEL R6, RZ, 0x1, !P0 ;  /* 0x00000001ff067807 */ /* 0x000fc80004000000 */
[----:B------:R-:W-:-:S04]  /*1d40*/  LOP3.LUT R6, R6, 0x1, R9, 0xf8, !PT ;  /* 0x0000000106067812 */ /* 0x000fc800078ef809 */
[----:B------:R-:W-:-:S04]  /*1d50*/  LOP3.LUT R6, R6, R3, RZ, 0xc0, !PT ;  /* 0x0000000306067212 */ /* 0x000fc800078ec0ff */
[----:B------:R-:W-:-:S04]  /*1d60*/  IADD3 R9, PT, PT, R9, R6, RZ ;  /* 0x0000000609097210 */ /* 0x000fc80007ffe0ff */
[----:B------:R-:W-:Y:S01]  /*1d70*/  LOP3.LUT R0, R9, R0, RZ, 0xfc, !PT ;  /* 0x0000000009007212 */ /* 0x000fe200078efcff */
[----:B------:R-:W-:Y:S06]  /*1d80*/  BRA `(.L_x_27) ;  /* 0x0000000000107947 */ /* 0x000fec0003800000 */
.L_x_26:
[----:B------:R-:W-:-:S04]  /*1d90*/  LOP3.LUT R0, R0, 0x80000000, RZ, 0xc0, !PT ;  /* 0x8000000000007812 */ /* 0x000fc800078ec0ff */
[----:B------:R-:W-:Y:S01]  /*1da0*/  LOP3.LUT R0, R0, 0x7f800000, RZ, 0xfc, !PT ;  /* 0x7f80000000007812 */ /* 0x000fe200078efcff */
[----:B------:R-:W-:Y:S06]  /*1db0*/  BRA `(.L_x_27) ;  /* 0x0000000000047947 */ /* 0x000fec0003800000 */
.L_x_25:
[----:B------:R-:W-:-:S07]  /*1dc0*/  IMAD R0, R9, 0x800000, R0 ;  /* 0x0080000009007824 */ /* 0x000fce00078e0200 */
.L_x_27:
[----:B------:R-:W-:Y:S05]  /*1dd0*/  BSYNC.RECONVERGENT B2 ;  /* 0x0000000000027941 */ /* 0x000fea0003800200 */
.L_x_24:
[----:B------:R-:W-:Y:S05]  /*1de0*/  BRA `(.L_x_28) ;  /* 0x0000000000207947 */ /* 0x000fea0003800000 */
.L_x_23:
[----:B------:R-:W-:-:S04]  /*1df0*/  LOP3.LUT R0, R3, 0x80000000, R0, 0x48, !PT ;  /* 0x8000000003007812 */ /* 0x000fc800078e4800 */
[----:B------:R-:W-:Y:S01]  /*1e00*/  LOP3.LUT R0, R0, 0x7f800000, RZ, 0xfc, !PT ;  /* 0x7f80000000007812 */ /* 0x000fe200078efcff */
[----:B------:R-:W-:Y:S06]  /*1e10*/  BRA `(.L_x_28) ;  /* 0x0000000000147947 */ /* 0x000fec0003800000 */
.L_x_22:
[----:B------:R-:W-:Y:S01]  /*1e20*/  LOP3.LUT R0, R3, 0x80000000, R0, 0x48, !PT ;  /* 0x8000000003007812 */ /* 0x000fe200078e4800 */
[----:B------:R-:W-:Y:S06]  /*1e30*/  BRA `(.L_x_28) ;  /* 0x00000000000c7947 */ /* 0x000fec0003800000 */
.L_x_21:
[----:B------:R-:W0:Y:S01]  /*1e40*/  MUFU.RSQ R0, -QNAN ;  /* 0xffc0000000007908 */ /* 0x000e220000001400 */
[----:B------:R-:W-:Y:S05]  /*1e50*/  BRA `(.L_x_28) ;  /* 0x0000000000047947 */ /* 0x000fea0003800000 */
.L_x_20:
[----:B------:R-:W-:-:S07]  /*1e60*/  FADD.FTZ R0, R0, R3 ;  /* 0x0000000300007221 */ /* 0x000fce0000010000 */
.L_x_28:
[----:B------:R-:W-:Y:S05]  /*1e70*/  BSYNC.RECONVERGENT B1 ;  /* 0x0000000000017941 */ /* 0x000fea0003800200 */
.L_x_18:
[----:B------:R-:W-:Y:S02]  /*1e80*/  IMAD.MOV.U32 R8, RZ, RZ, R4 ;  /* 0x000000ffff087224 */ /* 0x000fe400078e0004 */
[----:B------:R-:W-:-:S04]  /*1e90*/  IMAD.MOV.U32 R9, RZ, RZ, 0x0 ;  /* 0x00000000ff097424 */ /* 0x000fc800078e00ff */
[----:B0-----:R-:W-:Y:S05]  /*1ea0*/  RET.REL.NODEC R8 `(computeDepthMap) ;  /* 0xffffffe008547950 */ /* 0x001fea0003c3ffff */
.L_x_29:
[----:B------:R-:W-:-:S00]  /*1eb0*/  BRA `(.L_x_29) ;  /* 0xfffffffc00fc7947 */ /* 0x000fc0000383ffff */
[----:B------:R-:W-:-:S00]  /*1ec0*/  NOP ;  /* 0x0000000000007918 */ /* 0x000fc00000000000 */
        /* <DEDUP_REMOVED lines=11> */
.L_x_32:


//--------------------- .nv.global.init           --------------------------
	.section	.nv.global.init,"aw",@progbits
	.align	4
.nv.global.init:
	.type		__cudart_i2opi_f,@object
	.size		__cudart_i2opi_f,(.L_0 - __cudart_i2opi_f)
__cudart_i2opi_f:
        /*0000*/ 	.byte	0x41, 0x90, 0x43, 0x3c, 0x99, 0x95, 0x62, 0xdb, 0xc0, 0xdd, 0x34, 0xf5, 0xd1, 0x57, 0x27, 0xfc
        /*0010*/ 	.byte	0x29, 0x15, 0x44, 0x4e, 0x6e, 0x83, 0xf9, 0xa2
.L_0:


//--------------------- .nv.shared.reserved.0     --------------------------
	.section	.nv.shared.reserved.0,"aw",@nobits
	.weak		__nv_reservedSMEM_offset_0_alias
	.size		__nv_reservedSMEM_offset_0_alias, 0, 64
	.other		__nv_reservedSMEM_offset_0_alias,@"STO_CUDA_RESERVED_SHARED STV_DEFAULT"
__nv_reservedSMEM_offset_0_alias:
	.zero		0
	.zero		64


//--------------------- .nv.constant0.computeDepthMap --------------------------
	.section	.nv.constant0.computeDepthMap,"a",@progbits
	.sectionflags	@""
	.align	4
.nv.constant0.computeDepthMap:
	.zero		936


//--------------------- SYMBOLS --------------------------

	.type		.nv.reservedSmem.offset0,@object
	.size		.nv.reservedSmem.offset0,0x4
